//
// Generated by NVIDIA NVVM Compiler
//
// Compiler Build ID: CL-36424714
// Cuda compilation tools, release 13.0, V13.0.88
// Based on NVVM 20.0.0
//

.version 9.0
.target sm_100
.address_size 64

	// .globl	song_mega_kernel
.extern .shared .align 16 .b8 smem_raw[];

.visible .entry song_mega_kernel(
	.param .u64 .ptr .align 1 song_mega_kernel_param_0,
	.param .u64 .ptr .align 1 song_mega_kernel_param_1,
	.param .u64 .ptr .align 1 song_mega_kernel_param_2,
	.param .u32 song_mega_kernel_param_3,
	.param .u32 song_mega_kernel_param_4,
	.param .u32 song_mega_kernel_param_5,
	.param .u32 song_mega_kernel_param_6,
	.param .u32 song_mega_kernel_param_7,
	.param .u32 song_mega_kernel_param_8,
	.param .u32 song_mega_kernel_param_9,
	.param .u64 .ptr .align 1 song_mega_kernel_param_10,
	.param .u64 .ptr .align 1 song_mega_kernel_param_11
)
{
	.reg .pred 	%p<248>;
	.reg .b16 	%rs<15>;
	.reg .b32 	%r<945>;
	.reg .b32 	%f<322>;
	.reg .b64 	%rd<102>;

	ld.param.u64 	%rd16, [song_mega_kernel_param_0];
	ld.param.u64 	%rd17, [song_mega_kernel_param_1];
	ld.param.u64 	%rd18, [song_mega_kernel_param_2];
	ld.param.u32 	%r264, [song_mega_kernel_param_4];
	ld.param.u32 	%r265, [song_mega_kernel_param_5];
	ld.param.u32 	%r267, [song_mega_kernel_param_7];
	ld.param.u32 	%r268, [song_mega_kernel_param_8];
	ld.param.u32 	%r269, [song_mega_kernel_param_9];
	ld.param.u64 	%rd19, [song_mega_kernel_param_10];
	ld.param.u64 	%rd20, [song_mega_kernel_param_11];
	cvta.to.global.u64 	%rd1, %rd20;
	cvta.to.global.u64 	%rd2, %rd19;
	cvta.to.global.u64 	%rd3, %rd17;
	cvta.to.global.u64 	%rd4, %rd16;
	cvta.to.global.u64 	%rd21, %rd18;
	mov.u32 	%r270, %ctaid.x;
	mov.u32 	%r1, %tid.x;
	mov.u32 	%r2, %ntid.x;
	and.b32  	%r3, %r1, 31;
	shl.b32 	%r4, %r267, 2;
	mul.wide.u32 	%rd22, %r270, 4;
	add.s64 	%rd23, %rd21, %rd22;
	ld.global.nc.u32 	%r5, [%rd23];
	setp.ge.s32 	%p2, %r1, %r265;
	@%p2 bra 	$L__BB0_7;
	mul.wide.s32 	%rd5, %r5, %r265;
	add.s32 	%r271, %r1, %r2;
	max.u32 	%r272, %r265, %r271;
	setp.lt.u32 	%p3, %r271, %r265;
	selp.u32 	%r273, 1, 0, %p3;
	add.s32 	%r274, %r271, %r273;
	sub.s32 	%r275, %r272, %r274;
	div.u32 	%r276, %r275, %r2;
	add.s32 	%r6, %r276, %r273;
	and.b32  	%r277, %r6, 3;
	setp.eq.s32 	%p4, %r277, 3;
	mov.u32 	%r851, %r1;
	@%p4 bra 	$L__BB0_4;
	add.s32 	%r279, %r6, 1;
	and.b32  	%r7, %r279, 3;
	mov.b32 	%r850, 0;
	mov.u32 	%r851, %r1;
$L__BB0_3:
	.pragma "nounroll";
	cvt.u64.u32 	%rd24, %r851;
	add.s64 	%rd25, %rd5, %rd24;
	shl.b64 	%rd26, %rd25, 2;
	add.s64 	%rd27, %rd3, %rd26;
	ld.global.nc.f32 	%f27, [%rd27];
	shl.b32 	%r280, %r851, 2;
	mov.u32 	%r281, smem_raw;
	add.s32 	%r282, %r281, %r280;
	st.shared.f32 	[%r282], %f27;
	add.s32 	%r851, %r851, %r2;
	add.s32 	%r850, %r850, 1;
	setp.ne.s32 	%p5, %r850, %r7;
	@%p5 bra 	$L__BB0_3;
$L__BB0_4:
	setp.lt.u32 	%p6, %r6, 3;
	@%p6 bra 	$L__BB0_7;
	mov.u32 	%r284, smem_raw;
	shl.b32 	%r287, %r2, 2;
$L__BB0_6:
	cvt.u64.u32 	%rd28, %r851;
	add.s64 	%rd29, %rd5, %rd28;
	shl.b64 	%rd30, %rd29, 2;
	add.s64 	%rd31, %rd3, %rd30;
	ld.global.nc.f32 	%f28, [%rd31];
	shl.b32 	%r283, %r851, 2;
	add.s32 	%r285, %r284, %r283;
	st.shared.f32 	[%r285], %f28;
	add.s32 	%r286, %r851, %r2;
	cvt.u64.u32 	%rd32, %r286;
	add.s64 	%rd33, %rd5, %rd32;
	shl.b64 	%rd34, %rd33, 2;
	add.s64 	%rd35, %rd3, %rd34;
	ld.global.nc.f32 	%f29, [%rd35];
	add.s32 	%r288, %r285, %r287;
	st.shared.f32 	[%r288], %f29;
	add.s32 	%r289, %r286, %r2;
	cvt.u64.u32 	%rd36, %r289;
	add.s64 	%rd37, %rd5, %rd36;
	shl.b64 	%rd38, %rd37, 2;
	add.s64 	%rd39, %rd3, %rd38;
	ld.global.nc.f32 	%f30, [%rd39];
	add.s32 	%r290, %r288, %r287;
	st.shared.f32 	[%r290], %f30;
	add.s32 	%r291, %r289, %r2;
	cvt.u64.u32 	%rd40, %r291;
	add.s64 	%rd41, %rd5, %rd40;
	shl.b64 	%rd42, %rd41, 2;
	add.s64 	%rd43, %rd3, %rd42;
	ld.global.nc.f32 	%f31, [%rd43];
	add.s32 	%r292, %r290, %r287;
	st.shared.f32 	[%r292], %f31;
	add.s32 	%r851, %r291, %r2;
	setp.lt.s32 	%p7, %r851, %r265;
	@%p7 bra 	$L__BB0_6;
$L__BB0_7:
	mul.wide.s32 	%rd44, %r265, 4;
	cvt.u32.u64 	%r293, %rd44;
	mov.u32 	%r294, smem_raw;
	add.s32 	%r15, %r294, %r293;
	shl.b32 	%r295, %r264, 2;
	cvt.u64.u32 	%rd45, %r295;
	cvt.u32.u64 	%r296, %rd45;
	add.s32 	%r297, %r293, %r296;
	add.s32 	%r16, %r294, %r297;
	mul.wide.s32 	%rd46, %r264, 8;
	add.s64 	%rd47, %rd46, %rd44;
	cvt.u32.u64 	%r298, %rd46;
	add.s32 	%r299, %r298, %r293;
	add.s32 	%r17, %r294, %r299;
	mul.wide.s32 	%rd48, %r269, 4;
	cvt.u32.u64 	%r300, %rd47;
	cvt.u32.u64 	%r301, %rd48;
	add.s32 	%r302, %r300, %r301;
	add.s32 	%r18, %r294, %r302;
	add.s32 	%r303, %r302, %r301;
	add.s32 	%r19, %r294, %r303;
	add.s32 	%r20, %r19, %r4;
	add.s32 	%r304, %r20, %r4;
	add.s32 	%r21, %r304, 4;
	shl.b32 	%r305, %r268, 2;
	add.s32 	%r22, %r21, %r305;
	setp.ne.s32 	%p8, %r1, 0;
	@%p8 bra 	$L__BB0_62;
	mov.b32 	%r306, 0;
	st.shared.u32 	[%r22+4], %r306;
	st.shared.u32 	[%r19], %r306;
	st.shared.u32 	[%r21], %r306;
	mov.b32 	%r307, -1;
	st.shared.u32 	[%r22+8], %r307;
	setp.lt.s32 	%p9, %r264, 1;
	@%p9 bra 	$L__BB0_20;
	and.b32  	%r23, %r264, 7;
	setp.lt.u32 	%p10, %r264, 8;
	mov.b32 	%r853, 0;
	@%p10 bra 	$L__BB0_12;
	and.b32  	%r853, %r264, 2147483640;
	mov.b32 	%r856, 0;
$L__BB0_11:
	.pragma "nounroll";
	shl.b32 	%r310, %r856, 2;
	add.s32 	%r311, %r15, %r310;
	mov.b32 	%r312, -1;
	st.shared.u32 	[%r311], %r312;
	add.s32 	%r313, %r16, %r310;
	mov.b32 	%r314, 1900671690;
	st.shared.u32 	[%r313], %r314;
	st.shared.u32 	[%r311+4], %r312;
	st.shared.u32 	[%r313+4], %r314;
	st.shared.u32 	[%r311+8], %r312;
	st.shared.u32 	[%r313+8], %r314;
	st.shared.u32 	[%r311+12], %r312;
	st.shared.u32 	[%r313+12], %r314;
	st.shared.u32 	[%r311+16], %r312;
	st.shared.u32 	[%r313+16], %r314;
	st.shared.u32 	[%r311+20], %r312;
	st.shared.u32 	[%r313+20], %r314;
	st.shared.u32 	[%r311+24], %r312;
	st.shared.u32 	[%r313+24], %r314;
	st.shared.u32 	[%r311+28], %r312;
	st.shared.u32 	[%r313+28], %r314;
	add.s32 	%r856, %r856, 8;
	setp.eq.s32 	%p11, %r856, %r853;
	@%p11 bra 	$L__BB0_12;
	bra.uni 	$L__BB0_11;
$L__BB0_12:
	setp.eq.s32 	%p12, %r23, 0;
	@%p12 bra 	$L__BB0_20;
	and.b32  	%r26, %r264, 3;
	setp.lt.u32 	%p13, %r23, 4;
	@%p13 bra 	$L__BB0_15;
	shl.b32 	%r315, %r853, 2;
	add.s32 	%r316, %r15, %r315;
	mov.b32 	%r317, -1;
	st.shared.u32 	[%r316], %r317;
	add.s32 	%r318, %r16, %r315;
	mov.b32 	%r319, 1900671690;
	st.shared.u32 	[%r318], %r319;
	st.shared.u32 	[%r316+4], %r317;
	st.shared.u32 	[%r318+4], %r319;
	st.shared.u32 	[%r316+8], %r317;
	st.shared.u32 	[%r318+8], %r319;
	st.shared.u32 	[%r316+12], %r317;
	st.shared.u32 	[%r318+12], %r319;
	add.s32 	%r853, %r853, 4;
$L__BB0_15:
	setp.eq.s32 	%p14, %r26, 0;
	@%p14 bra 	$L__BB0_20;
	setp.eq.s32 	%p15, %r26, 1;
	@%p15 bra 	$L__BB0_18;
	shl.b32 	%r320, %r853, 2;
	add.s32 	%r321, %r15, %r320;
	mov.b32 	%r322, -1;
	st.shared.u32 	[%r321], %r322;
	add.s32 	%r323, %r16, %r320;
	mov.b32 	%r324, 1900671690;
	st.shared.u32 	[%r323], %r324;
	st.shared.u32 	[%r321+4], %r322;
	st.shared.u32 	[%r323+4], %r324;
	add.s32 	%r853, %r853, 2;
$L__BB0_18:
	and.b32  	%r325, %r264, 1;
	setp.eq.b32 	%p16, %r325, 1;
	not.pred 	%p17, %p16;
	@%p17 bra 	$L__BB0_20;
	shl.b32 	%r326, %r853, 2;
	add.s32 	%r327, %r15, %r326;
	mov.b32 	%r328, -1;
	st.shared.u32 	[%r327], %r328;
	add.s32 	%r329, %r16, %r326;
	mov.b32 	%r330, 1900671690;
	st.shared.u32 	[%r329], %r330;
$L__BB0_20:
	setp.lt.s32 	%p18, %r269, 1;
	@%p18 bra 	$L__BB0_32;
	and.b32  	%r31, %r269, 7;
	setp.lt.u32 	%p19, %r269, 8;
	mov.b32 	%r857, 0;
	@%p19 bra 	$L__BB0_24;
	and.b32  	%r857, %r269, 2147483640;
	mov.b32 	%r860, 0;
$L__BB0_23:
	.pragma "nounroll";
	shl.b32 	%r333, %r860, 2;
	add.s32 	%r334, %r17, %r333;
	mov.b32 	%r335, -1;
	st.shared.u32 	[%r334], %r335;
	add.s32 	%r336, %r18, %r333;
	mov.b32 	%r337, 1900671690;
	st.shared.u32 	[%r336], %r337;
	st.shared.u32 	[%r334+4], %r335;
	st.shared.u32 	[%r336+4], %r337;
	st.shared.u32 	[%r334+8], %r335;
	st.shared.u32 	[%r336+8], %r337;
	st.shared.u32 	[%r334+12], %r335;
	st.shared.u32 	[%r336+12], %r337;
	st.shared.u32 	[%r334+16], %r335;
	st.shared.u32 	[%r336+16], %r337;
	st.shared.u32 	[%r334+20], %r335;
	st.shared.u32 	[%r336+20], %r337;
	st.shared.u32 	[%r334+24], %r335;
	st.shared.u32 	[%r336+24], %r337;
	st.shared.u32 	[%r334+28], %r335;
	st.shared.u32 	[%r336+28], %r337;
	add.s32 	%r860, %r860, 8;
	setp.eq.s32 	%p20, %r860, %r857;
	@%p20 bra 	$L__BB0_24;
	bra.uni 	$L__BB0_23;
$L__BB0_24:
	setp.eq.s32 	%p21, %r31, 0;
	@%p21 bra 	$L__BB0_32;
	and.b32  	%r36, %r269, 3;
	setp.lt.u32 	%p22, %r31, 4;
	@%p22 bra 	$L__BB0_27;
	shl.b32 	%r338, %r857, 2;
	add.s32 	%r339, %r17, %r338;
	mov.b32 	%r340, -1;
	st.shared.u32 	[%r339], %r340;
	add.s32 	%r341, %r18, %r338;
	mov.b32 	%r342, 1900671690;
	st.shared.u32 	[%r341], %r342;
	st.shared.u32 	[%r339+4], %r340;
	st.shared.u32 	[%r341+4], %r342;
	st.shared.u32 	[%r339+8], %r340;
	st.shared.u32 	[%r341+8], %r342;
	st.shared.u32 	[%r339+12], %r340;
	st.shared.u32 	[%r341+12], %r342;
	add.s32 	%r857, %r857, 4;
$L__BB0_27:
	setp.eq.s32 	%p23, %r36, 0;
	@%p23 bra 	$L__BB0_32;
	setp.eq.s32 	%p24, %r36, 1;
	@%p24 bra 	$L__BB0_30;
	shl.b32 	%r343, %r857, 2;
	add.s32 	%r344, %r17, %r343;
	mov.b32 	%r345, -1;
	st.shared.u32 	[%r344], %r345;
	add.s32 	%r346, %r18, %r343;
	mov.b32 	%r347, 1900671690;
	st.shared.u32 	[%r346], %r347;
	st.shared.u32 	[%r344+4], %r345;
	st.shared.u32 	[%r346+4], %r347;
	add.s32 	%r857, %r857, 2;
$L__BB0_30:
	and.b32  	%r348, %r269, 1;
	setp.eq.b32 	%p25, %r348, 1;
	not.pred 	%p26, %p25;
	@%p26 bra 	$L__BB0_32;
	shl.b32 	%r349, %r857, 2;
	add.s32 	%r350, %r17, %r349;
	mov.b32 	%r351, -1;
	st.shared.u32 	[%r350], %r351;
	add.s32 	%r352, %r18, %r349;
	mov.b32 	%r353, 1900671690;
	st.shared.u32 	[%r352], %r353;
$L__BB0_32:
	setp.lt.s32 	%p27, %r267, 1;
	@%p27 bra 	$L__BB0_44;
	and.b32  	%r41, %r267, 7;
	setp.lt.u32 	%p28, %r267, 8;
	mov.b32 	%r861, 0;
	@%p28 bra 	$L__BB0_36;
	and.b32  	%r861, %r267, 2147483640;
	mov.b32 	%r864, 0;
$L__BB0_35:
	.pragma "nounroll";
	shl.b32 	%r356, %r864, 2;
	add.s32 	%r357, %r19, %r356;
	mov.b32 	%r358, -1;
	st.shared.u32 	[%r357+4], %r358;
	add.s32 	%r359, %r357, %r4;
	mov.b32 	%r360, 1900671690;
	st.shared.u32 	[%r359+4], %r360;
	st.shared.u32 	[%r357+8], %r358;
	st.shared.u32 	[%r359+8], %r360;
	st.shared.u32 	[%r357+12], %r358;
	st.shared.u32 	[%r359+12], %r360;
	st.shared.u32 	[%r357+16], %r358;
	st.shared.u32 	[%r359+16], %r360;
	st.shared.u32 	[%r357+20], %r358;
	st.shared.u32 	[%r359+20], %r360;
	st.shared.u32 	[%r357+24], %r358;
	st.shared.u32 	[%r359+24], %r360;
	st.shared.u32 	[%r357+28], %r358;
	st.shared.u32 	[%r359+28], %r360;
	st.shared.u32 	[%r357+32], %r358;
	st.shared.u32 	[%r359+32], %r360;
	add.s32 	%r864, %r864, 8;
	setp.eq.s32 	%p29, %r864, %r861;
	@%p29 bra 	$L__BB0_36;
	bra.uni 	$L__BB0_35;
$L__BB0_36:
	setp.eq.s32 	%p30, %r41, 0;
	@%p30 bra 	$L__BB0_44;
	and.b32  	%r46, %r267, 3;
	setp.lt.u32 	%p31, %r41, 4;
	@%p31 bra 	$L__BB0_39;
	shl.b32 	%r361, %r861, 2;
	add.s32 	%r362, %r19, %r361;
	mov.b32 	%r363, -1;
	st.shared.u32 	[%r362+4], %r363;
	add.s32 	%r364, %r362, %r4;
	mov.b32 	%r365, 1900671690;
	st.shared.u32 	[%r364+4], %r365;
	st.shared.u32 	[%r362+8], %r363;
	st.shared.u32 	[%r364+8], %r365;
	st.shared.u32 	[%r362+12], %r363;
	st.shared.u32 	[%r364+12], %r365;
	st.shared.u32 	[%r362+16], %r363;
	st.shared.u32 	[%r364+16], %r365;
	add.s32 	%r861, %r861, 4;
$L__BB0_39:
	setp.eq.s32 	%p32, %r46, 0;
	@%p32 bra 	$L__BB0_44;
	setp.eq.s32 	%p33, %r46, 1;
	@%p33 bra 	$L__BB0_42;
	shl.b32 	%r366, %r861, 2;
	add.s32 	%r367, %r19, %r366;
	mov.b32 	%r368, -1;
	st.shared.u32 	[%r367+4], %r368;
	add.s32 	%r369, %r367, %r4;
	mov.b32 	%r370, 1900671690;
	st.shared.u32 	[%r369+4], %r370;
	st.shared.u32 	[%r367+8], %r368;
	st.shared.u32 	[%r369+8], %r370;
	add.s32 	%r861, %r861, 2;
$L__BB0_42:
	and.b32  	%r371, %r267, 1;
	setp.eq.b32 	%p34, %r371, 1;
	not.pred 	%p35, %p34;
	@%p35 bra 	$L__BB0_44;
	shl.b32 	%r372, %r861, 2;
	add.s32 	%r373, %r19, %r372;
	mov.b32 	%r374, -1;
	st.shared.u32 	[%r373+4], %r374;
	add.s32 	%r375, %r373, %r4;
	mov.b32 	%r376, 1900671690;
	st.shared.u32 	[%r375+4], %r376;
$L__BB0_44:
	setp.lt.s32 	%p36, %r268, 1;
	@%p36 bra 	$L__BB0_57;
	and.b32  	%r51, %r268, 15;
	setp.lt.u32 	%p37, %r268, 16;
	mov.b32 	%r866, 0;
	@%p37 bra 	$L__BB0_48;
	and.b32  	%r866, %r268, 2147483632;
	mov.b32 	%r865, 0;
$L__BB0_47:
	.pragma "nounroll";
	shl.b32 	%r379, %r865, 2;
	add.s32 	%r380, %r21, %r379;
	mov.b32 	%r381, -1;
	st.shared.u32 	[%r380+4], %r381;
	st.shared.u32 	[%r380+8], %r381;
	st.shared.u32 	[%r380+12], %r381;
	st.shared.u32 	[%r380+16], %r381;
	st.shared.u32 	[%r380+20], %r381;
	st.shared.u32 	[%r380+24], %r381;
	st.shared.u32 	[%r380+28], %r381;
	st.shared.u32 	[%r380+32], %r381;
	st.shared.u32 	[%r380+36], %r381;
	st.shared.u32 	[%r380+40], %r381;
	st.shared.u32 	[%r380+44], %r381;
	st.shared.u32 	[%r380+48], %r381;
	st.shared.u32 	[%r380+52], %r381;
	st.shared.u32 	[%r380+56], %r381;
	st.shared.u32 	[%r380+60], %r381;
	st.shared.u32 	[%r380+64], %r381;
	add.s32 	%r865, %r865, 16;
	setp.ne.s32 	%p38, %r865, %r866;
	@%p38 bra 	$L__BB0_47;
$L__BB0_48:
	setp.eq.s32 	%p39, %r51, 0;
	@%p39 bra 	$L__BB0_57;
	and.b32  	%r58, %r268, 7;
	setp.lt.u32 	%p40, %r51, 8;
	@%p40 bra 	$L__BB0_51;
	shl.b32 	%r382, %r866, 2;
	add.s32 	%r383, %r21, %r382;
	mov.b32 	%r384, -1;
	st.shared.u32 	[%r383+4], %r384;
	st.shared.u32 	[%r383+8], %r384;
	st.shared.u32 	[%r383+12], %r384;
	st.shared.u32 	[%r383+16], %r384;
	st.shared.u32 	[%r383+20], %r384;
	st.shared.u32 	[%r383+24], %r384;
	st.shared.u32 	[%r383+28], %r384;
	st.shared.u32 	[%r383+32], %r384;
	add.s32 	%r866, %r866, 8;
$L__BB0_51:
	setp.eq.s32 	%p41, %r58, 0;
	@%p41 bra 	$L__BB0_57;
	and.b32  	%r61, %r268, 3;
	setp.lt.u32 	%p42, %r58, 4;
	@%p42 bra 	$L__BB0_54;
	shl.b32 	%r385, %r866, 2;
	add.s32 	%r386, %r21, %r385;
	mov.b32 	%r387, -1;
	st.shared.u32 	[%r386+4], %r387;
	st.shared.u32 	[%r386+8], %r387;
	st.shared.u32 	[%r386+12], %r387;
	st.shared.u32 	[%r386+16], %r387;
	add.s32 	%r866, %r866, 4;
$L__BB0_54:
	setp.eq.s32 	%p43, %r61, 0;
	@%p43 bra 	$L__BB0_57;
	mov.b32 	%r870, 0;
$L__BB0_56:
	.pragma "nounroll";
	shl.b32 	%r389, %r866, 2;
	add.s32 	%r390, %r21, %r389;
	mov.b32 	%r391, -1;
	st.shared.u32 	[%r390+4], %r391;
	add.s32 	%r866, %r866, 1;
	add.s32 	%r870, %r870, 1;
	setp.ne.s32 	%p44, %r870, %r61;
	@%p44 bra 	$L__BB0_56;
$L__BB0_57:
	st.shared.u32 	[%r17], %r5;
	mov.b32 	%r392, 1900671690;
	st.shared.u32 	[%r18], %r392;
	mov.b32 	%r393, 1;
	st.shared.u32 	[%r19], %r393;
	setp.lt.s32 	%p45, %r5, 0;
	@%p45 bra 	$L__BB0_62;
	setp.lt.s32 	%p46, %r268, 1;
	@%p46 bra 	$L__BB0_62;
	add.s32 	%r68, %r268, -1;
	mov.b32 	%r872, 0;
	mov.u32 	%r871, %r5;
$L__BB0_60:
	and.b32  	%r71, %r871, %r68;
	shl.b32 	%r395, %r71, 2;
	add.s32 	%r396, %r21, %r395;
	atom.relaxed.shared.cas.b32 	%r397, [%r396+4], -1, %r5;
	setp.eq.s32 	%p47, %r397, -1;
	setp.eq.s32 	%p48, %r397, %r5;
	or.pred  	%p49, %p47, %p48;
	@%p49 bra 	$L__BB0_62;
	add.s32 	%r871, %r71, 1;
	add.s32 	%r872, %r872, 1;
	setp.ne.s32 	%p50, %r872, %r268;
	@%p50 bra 	$L__BB0_60;
$L__BB0_62:
	ld.param.u32 	%r846, [song_mega_kernel_param_6];
	bar.sync 	0;
	setp.lt.s32 	%p51, %r846, 1;
	@%p51 bra 	$L__BB0_172;
	add.s32 	%r74, %r19, 4;
	add.s32 	%r75, %r20, 4;
	add.s32 	%r76, %r268, -1;
	add.s32 	%r77, %r267, -1;
	not.b32 	%r399, %r3;
	add.s32 	%r78, %r265, %r399;
	shr.u32 	%r400, %r78, 5;
	add.s32 	%r401, %r400, 1;
	and.b32  	%r79, %r264, 3;
	and.b32  	%r80, %r401, 268435440;
	mov.b32 	%r873, 0;
$L__BB0_64:
	setp.ne.s32 	%p52, %r1, 0;
	@%p52 bra 	$L__BB0_116;
	ld.shared.u32 	%r82, [%r19];
	setp.ne.s32 	%p53, %r82, 0;
	@%p53 bra 	$L__BB0_67;
	mov.b32 	%r536, 0;
	st.shared.u32 	[%r22+4], %r536;
	mov.b32 	%r537, -1;
	st.shared.u32 	[%r22+8], %r537;
	bra.uni 	$L__BB0_116;
$L__BB0_67:
	setp.lt.s32 	%p54, %r82, 2;
	mov.b32 	%r885, 0;
	@%p54 bra 	$L__BB0_81;
	ld.shared.f32 	%f311, [%r18];
	add.s32 	%r83, %r82, -1;
	add.s32 	%r406, %r82, -2;
	setp.lt.u32 	%p55, %r406, 15;
	mov.b32 	%r885, 0;
	mov.b32 	%r877, 1;
	@%p55 bra 	$L__BB0_71;
	mov.b32 	%r885, 0;
	mov.b32 	%r877, 1;
$L__BB0_70:
	.pragma "nounroll";
	shl.b32 	%r409, %r877, 2;
	add.s32 	%r410, %r18, %r409;
	ld.shared.f32 	%f32, [%r410];
	setp.lt.f32 	%p56, %f32, %f311;
	selp.b32 	%r411, %r877, %r885, %p56;
	selp.f32 	%f33, %f32, %f311, %p56;
	add.s32 	%r412, %r877, 1;
	ld.shared.f32 	%f34, [%r410+4];
	setp.lt.f32 	%p57, %f34, %f33;
	selp.b32 	%r413, %r412, %r411, %p57;
	selp.f32 	%f35, %f34, %f33, %p57;
	add.s32 	%r414, %r877, 2;
	ld.shared.f32 	%f36, [%r410+8];
	setp.lt.f32 	%p58, %f36, %f35;
	selp.b32 	%r415, %r414, %r413, %p58;
	selp.f32 	%f37, %f36, %f35, %p58;
	add.s32 	%r416, %r877, 3;
	ld.shared.f32 	%f38, [%r410+12];
	setp.lt.f32 	%p59, %f38, %f37;
	selp.b32 	%r417, %r416, %r415, %p59;
	selp.f32 	%f39, %f38, %f37, %p59;
	add.s32 	%r418, %r877, 4;
	ld.shared.f32 	%f40, [%r410+16];
	setp.lt.f32 	%p60, %f40, %f39;
	selp.b32 	%r419, %r418, %r417, %p60;
	selp.f32 	%f41, %f40, %f39, %p60;
	add.s32 	%r420, %r877, 5;
	ld.shared.f32 	%f42, [%r410+20];
	setp.lt.f32 	%p61, %f42, %f41;
	selp.b32 	%r421, %r420, %r419, %p61;
	selp.f32 	%f43, %f42, %f41, %p61;
	add.s32 	%r422, %r877, 6;
	ld.shared.f32 	%f44, [%r410+24];
	setp.lt.f32 	%p62, %f44, %f43;
	selp.b32 	%r423, %r422, %r421, %p62;
	selp.f32 	%f45, %f44, %f43, %p62;
	add.s32 	%r424, %r877, 7;
	ld.shared.f32 	%f46, [%r410+28];
	setp.lt.f32 	%p63, %f46, %f45;
	selp.b32 	%r425, %r424, %r423, %p63;
	selp.f32 	%f47, %f46, %f45, %p63;
	add.s32 	%r426, %r877, 8;
	ld.shared.f32 	%f48, [%r410+32];
	setp.lt.f32 	%p64, %f48, %f47;
	selp.b32 	%r427, %r426, %r425, %p64;
	selp.f32 	%f49, %f48, %f47, %p64;
	add.s32 	%r428, %r877, 9;
	ld.shared.f32 	%f50, [%r410+36];
	setp.lt.f32 	%p65, %f50, %f49;
	selp.b32 	%r429, %r428, %r427, %p65;
	selp.f32 	%f51, %f50, %f49, %p65;
	add.s32 	%r430, %r877, 10;
	ld.shared.f32 	%f52, [%r410+40];
	setp.lt.f32 	%p66, %f52, %f51;
	selp.b32 	%r431, %r430, %r429, %p66;
	selp.f32 	%f53, %f52, %f51, %p66;
	add.s32 	%r432, %r877, 11;
	ld.shared.f32 	%f54, [%r410+44];
	setp.lt.f32 	%p67, %f54, %f53;
	selp.b32 	%r433, %r432, %r431, %p67;
	selp.f32 	%f55, %f54, %f53, %p67;
	add.s32 	%r434, %r877, 12;
	ld.shared.f32 	%f56, [%r410+48];
	setp.lt.f32 	%p68, %f56, %f55;
	selp.b32 	%r435, %r434, %r433, %p68;
	selp.f32 	%f57, %f56, %f55, %p68;
	add.s32 	%r436, %r877, 13;
	ld.shared.f32 	%f58, [%r410+52];
	setp.lt.f32 	%p69, %f58, %f57;
	selp.b32 	%r437, %r436, %r435, %p69;
	selp.f32 	%f59, %f58, %f57, %p69;
	add.s32 	%r438, %r877, 14;
	ld.shared.f32 	%f60, [%r410+56];
	setp.lt.f32 	%p70, %f60, %f59;
	selp.b32 	%r439, %r438, %r437, %p70;
	selp.f32 	%f61, %f60, %f59, %p70;
	add.s32 	%r440, %r877, 15;
	ld.shared.f32 	%f62, [%r410+60];
	setp.lt.f32 	%p71, %f62, %f61;
	selp.b32 	%r885, %r440, %r439, %p71;
	selp.f32 	%f311, %f62, %f61, %p71;
	add.s32 	%r877, %r877, 16;
	and.b32  	%r441, %r83, -16;
	setp.ne.s32 	%p72, %r440, %r441;
	@%p72 bra 	$L__BB0_70;
$L__BB0_71:
	and.b32  	%r442, %r83, 15;
	setp.eq.s32 	%p73, %r442, 0;
	@%p73 bra 	$L__BB0_81;
	setp.lt.u32 	%p74, %r442, 8;
	@%p74 bra 	$L__BB0_74;
	shl.b32 	%r445, %r877, 2;
	add.s32 	%r446, %r18, %r445;
	ld.shared.f32 	%f63, [%r446];
	setp.lt.f32 	%p75, %f63, %f311;
	selp.b32 	%r447, %r877, %r885, %p75;
	selp.f32 	%f64, %f63, %f311, %p75;
	add.s32 	%r448, %r877, 1;
	ld.shared.f32 	%f65, [%r446+4];
	setp.lt.f32 	%p76, %f65, %f64;
	selp.b32 	%r449, %r448, %r447, %p76;
	selp.f32 	%f66, %f65, %f64, %p76;
	add.s32 	%r450, %r877, 2;
	ld.shared.f32 	%f67, [%r446+8];
	setp.lt.f32 	%p77, %f67, %f66;
	selp.b32 	%r451, %r450, %r449, %p77;
	selp.f32 	%f68, %f67, %f66, %p77;
	add.s32 	%r452, %r877, 3;
	ld.shared.f32 	%f69, [%r446+12];
	setp.lt.f32 	%p78, %f69, %f68;
	selp.b32 	%r453, %r452, %r451, %p78;
	selp.f32 	%f70, %f69, %f68, %p78;
	add.s32 	%r454, %r877, 4;
	ld.shared.f32 	%f71, [%r446+16];
	setp.lt.f32 	%p79, %f71, %f70;
	selp.b32 	%r455, %r454, %r453, %p79;
	selp.f32 	%f72, %f71, %f70, %p79;
	add.s32 	%r456, %r877, 5;
	ld.shared.f32 	%f73, [%r446+20];
	setp.lt.f32 	%p80, %f73, %f72;
	selp.b32 	%r457, %r456, %r455, %p80;
	selp.f32 	%f74, %f73, %f72, %p80;
	add.s32 	%r458, %r877, 6;
	ld.shared.f32 	%f75, [%r446+24];
	setp.lt.f32 	%p81, %f75, %f74;
	selp.b32 	%r459, %r458, %r457, %p81;
	selp.f32 	%f76, %f75, %f74, %p81;
	add.s32 	%r460, %r877, 7;
	ld.shared.f32 	%f77, [%r446+28];
	setp.lt.f32 	%p82, %f77, %f76;
	selp.b32 	%r885, %r460, %r459, %p82;
	selp.f32 	%f311, %f77, %f76, %p82;
	add.s32 	%r877, %r877, 8;
$L__BB0_74:
	and.b32  	%r461, %r83, 7;
	setp.eq.s32 	%p83, %r461, 0;
	@%p83 bra 	$L__BB0_81;
	and.b32  	%r96, %r83, 3;
	setp.lt.u32 	%p84, %r461, 4;
	@%p84 bra 	$L__BB0_77;
	shl.b32 	%r464, %r877, 2;
	add.s32 	%r465, %r18, %r464;
	ld.shared.f32 	%f78, [%r465];
	setp.lt.f32 	%p85, %f78, %f311;
	selp.b32 	%r466, %r877, %r885, %p85;
	selp.f32 	%f79, %f78, %f311, %p85;
	add.s32 	%r467, %r877, 1;
	ld.shared.f32 	%f80, [%r465+4];
	setp.lt.f32 	%p86, %f80, %f79;
	selp.b32 	%r468, %r467, %r466, %p86;
	selp.f32 	%f81, %f80, %f79, %p86;
	add.s32 	%r469, %r877, 2;
	ld.shared.f32 	%f82, [%r465+8];
	setp.lt.f32 	%p87, %f82, %f81;
	selp.b32 	%r470, %r469, %r468, %p87;
	selp.f32 	%f83, %f82, %f81, %p87;
	add.s32 	%r471, %r877, 3;
	ld.shared.f32 	%f84, [%r465+12];
	setp.lt.f32 	%p88, %f84, %f83;
	selp.b32 	%r885, %r471, %r470, %p88;
	selp.f32 	%f311, %f84, %f83, %p88;
	add.s32 	%r877, %r877, 4;
$L__BB0_77:
	setp.eq.s32 	%p89, %r96, 0;
	@%p89 bra 	$L__BB0_81;
	shl.b32 	%r472, %r877, 2;
	add.s32 	%r102, %r18, %r472;
	ld.shared.f32 	%f85, [%r102];
	setp.lt.f32 	%p90, %f85, %f311;
	selp.b32 	%r885, %r877, %r885, %p90;
	selp.f32 	%f9, %f85, %f311, %p90;
	setp.eq.s32 	%p91, %r96, 1;
	@%p91 bra 	$L__BB0_81;
	add.s32 	%r473, %r877, 1;
	ld.shared.f32 	%f86, [%r102+4];
	setp.lt.f32 	%p92, %f86, %f9;
	selp.b32 	%r885, %r473, %r885, %p92;
	selp.f32 	%f10, %f86, %f9, %p92;
	setp.eq.s32 	%p93, %r96, 2;
	@%p93 bra 	$L__BB0_81;
	add.s32 	%r474, %r877, 2;
	ld.shared.f32 	%f87, [%r102+8];
	setp.lt.f32 	%p94, %f87, %f10;
	selp.b32 	%r885, %r474, %r885, %p94;
$L__BB0_81:
	setp.lt.s32 	%p95, %r264, 1;
	shl.b32 	%r476, %r885, 2;
	add.s32 	%r477, %r17, %r476;
	ld.shared.u32 	%r478, [%r477];
	shl.b32 	%r479, %r82, 2;
	add.s32 	%r480, %r17, %r479;
	ld.shared.u32 	%r481, [%r480+-4];
	st.shared.u32 	[%r477], %r481;
	add.s32 	%r482, %r18, %r479;
	ld.shared.f32 	%f88, [%r482+-4];
	add.s32 	%r483, %r18, %r476;
	st.shared.f32 	[%r483], %f88;
	mov.b32 	%r484, -1;
	st.shared.u32 	[%r480+-4], %r484;
	mov.b32 	%r485, 1900671690;
	st.shared.u32 	[%r482+-4], %r485;
	ld.shared.u32 	%r486, [%r19];
	add.s32 	%r487, %r486, -1;
	st.shared.u32 	[%r19], %r487;
	st.shared.u32 	[%r22+8], %r478;
	mul.lo.s32 	%r107, %r478, %r264;
	mov.b32 	%r895, 0;
	@%p95 bra 	$L__BB0_115;
	setp.lt.s32 	%p96, %r268, 1;
	@%p96 bra 	$L__BB0_95;
	mov.b32 	%r886, 0;
	mov.u32 	%r895, %r886;
$L__BB0_84:
	add.s32 	%r522, %r886, %r107;
	mul.wide.s32 	%rd51, %r522, 4;
	add.s64 	%rd52, %rd4, %rd51;
	ld.global.nc.u32 	%r110, [%rd52];
	setp.lt.s32 	%p123, %r110, 0;
	@%p123 bra 	$L__BB0_94;
	and.b32  	%r891, %r110, %r76;
	mov.b32 	%r888, 0;
	mov.u32 	%r889, %r891;
$L__BB0_86:
	shl.b32 	%r524, %r889, 2;
	add.s32 	%r525, %r21, %r524;
	ld.shared.u32 	%r114, [%r525+4];
	setp.eq.s32 	%p125, %r114, -1;
	mov.pred 	%p124, -1;
	mov.pred 	%p247, %p124;
	@%p125 bra 	$L__BB0_89;
	setp.eq.s32 	%p127, %r114, %r110;
	mov.pred 	%p247, 0;
	@%p127 bra 	$L__BB0_89;
	add.s32 	%r526, %r889, 1;
	and.b32  	%r889, %r526, %r76;
	add.s32 	%r888, %r888, 1;
	setp.ne.s32 	%p129, %r888, %r268;
	mov.pred 	%p247, %p124;
	@%p129 bra 	$L__BB0_86;
$L__BB0_89:
	setp.ge.s32 	%p130, %r895, %r264;
	not.pred 	%p131, %p247;
	or.pred  	%p132, %p131, %p130;
	@%p132 bra 	$L__BB0_94;
	shl.b32 	%r528, %r895, 2;
	add.s32 	%r529, %r15, %r528;
	st.shared.u32 	[%r529], %r110;
	add.s32 	%r530, %r16, %r528;
	mov.b32 	%r531, 1900671690;
	st.shared.u32 	[%r530], %r531;
	mov.b32 	%r890, 0;
$L__BB0_91:
	shl.b32 	%r532, %r891, 2;
	add.s32 	%r533, %r21, %r532;
	atom.relaxed.shared.cas.b32 	%r534, [%r533+4], -1, %r110;
	setp.eq.s32 	%p133, %r534, -1;
	setp.eq.s32 	%p134, %r534, %r110;
	or.pred  	%p135, %p133, %p134;
	@%p135 bra 	$L__BB0_93;
	add.s32 	%r535, %r891, 1;
	and.b32  	%r891, %r535, %r76;
	add.s32 	%r890, %r890, 1;
	setp.ne.s32 	%p136, %r890, %r268;
	@%p136 bra 	$L__BB0_91;
$L__BB0_93:
	add.s32 	%r895, %r895, 1;
$L__BB0_94:
	add.s32 	%r886, %r886, 1;
	setp.eq.s32 	%p137, %r886, %r264;
	@%p137 bra 	$L__BB0_115;
	bra.uni 	$L__BB0_84;
$L__BB0_95:
	setp.lt.u32 	%p97, %r264, 4;
	mov.b32 	%r900, 0;
	mov.u32 	%r895, %r900;
	@%p97 bra 	$L__BB0_106;
	mov.b32 	%r893, 0;
	mov.u32 	%r895, %r893;
$L__BB0_97:
	add.s32 	%r491, %r893, %r107;
	mul.wide.s32 	%rd49, %r491, 4;
	add.s64 	%rd6, %rd4, %rd49;
	ld.global.nc.u32 	%r126, [%rd6];
	setp.lt.s32 	%p98, %r126, 0;
	setp.ge.s32 	%p99, %r895, %r264;
	or.pred  	%p100, %p98, %p99;
	@%p100 bra 	$L__BB0_99;
	shl.b32 	%r492, %r895, 2;
	add.s32 	%r493, %r15, %r492;
	st.shared.u32 	[%r493], %r126;
	add.s32 	%r494, %r16, %r492;
	mov.b32 	%r495, 1900671690;
	st.shared.u32 	[%r494], %r495;
	add.s32 	%r895, %r895, 1;
$L__BB0_99:
	ld.global.nc.u32 	%r129, [%rd6+4];
	setp.lt.s32 	%p101, %r129, 0;
	setp.ge.s32 	%p102, %r895, %r264;
	or.pred  	%p103, %p101, %p102;
	@%p103 bra 	$L__BB0_101;
	shl.b32 	%r496, %r895, 2;
	add.s32 	%r497, %r15, %r496;
	st.shared.u32 	[%r497], %r129;
	add.s32 	%r498, %r16, %r496;
	mov.b32 	%r499, 1900671690;
	st.shared.u32 	[%r498], %r499;
	add.s32 	%r895, %r895, 1;
$L__BB0_101:
	ld.global.nc.u32 	%r132, [%rd6+8];
	setp.lt.s32 	%p104, %r132, 0;
	setp.ge.s32 	%p105, %r895, %r264;
	or.pred  	%p106, %p104, %p105;
	@%p106 bra 	$L__BB0_103;
	shl.b32 	%r500, %r895, 2;
	add.s32 	%r501, %r15, %r500;
	st.shared.u32 	[%r501], %r132;
	add.s32 	%r502, %r16, %r500;
	mov.b32 	%r503, 1900671690;
	st.shared.u32 	[%r502], %r503;
	add.s32 	%r895, %r895, 1;
$L__BB0_103:
	ld.global.nc.u32 	%r135, [%rd6+12];
	setp.lt.s32 	%p107, %r135, 0;
	setp.ge.s32 	%p108, %r895, %r264;
	or.pred  	%p109, %p107, %p108;
	@%p109 bra 	$L__BB0_105;
	shl.b32 	%r504, %r895, 2;
	add.s32 	%r505, %r15, %r504;
	st.shared.u32 	[%r505], %r135;
	add.s32 	%r506, %r16, %r504;
	mov.b32 	%r507, 1900671690;
	st.shared.u32 	[%r506], %r507;
	add.s32 	%r895, %r895, 1;
$L__BB0_105:
	add.s32 	%r893, %r893, 4;
	and.b32  	%r900, %r264, 2147483644;
	setp.ne.s32 	%p110, %r893, %r900;
	@%p110 bra 	$L__BB0_97;
$L__BB0_106:
	setp.eq.s32 	%p111, %r79, 0;
	@%p111 bra 	$L__BB0_115;
	add.s32 	%r508, %r900, %r107;
	mul.wide.s32 	%rd50, %r508, 4;
	add.s64 	%rd7, %rd4, %rd50;
	ld.global.nc.u32 	%r143, [%rd7];
	setp.lt.s32 	%p112, %r143, 0;
	setp.ge.s32 	%p113, %r895, %r264;
	or.pred  	%p114, %p112, %p113;
	@%p114 bra 	$L__BB0_109;
	shl.b32 	%r509, %r895, 2;
	add.s32 	%r510, %r15, %r509;
	st.shared.u32 	[%r510], %r143;
	add.s32 	%r511, %r16, %r509;
	mov.b32 	%r512, 1900671690;
	st.shared.u32 	[%r511], %r512;
	add.s32 	%r895, %r895, 1;
$L__BB0_109:
	setp.eq.s32 	%p115, %r79, 1;
	@%p115 bra 	$L__BB0_115;
	ld.global.nc.u32 	%r146, [%rd7+4];
	setp.lt.s32 	%p116, %r146, 0;
	setp.ge.s32 	%p117, %r895, %r264;
	or.pred  	%p118, %p116, %p117;
	@%p118 bra 	$L__BB0_112;
	shl.b32 	%r513, %r895, 2;
	add.s32 	%r514, %r15, %r513;
	st.shared.u32 	[%r514], %r146;
	add.s32 	%r515, %r16, %r513;
	mov.b32 	%r516, 1900671690;
	st.shared.u32 	[%r515], %r516;
	add.s32 	%r895, %r895, 1;
$L__BB0_112:
	setp.eq.s32 	%p119, %r79, 2;
	@%p119 bra 	$L__BB0_115;
	ld.global.nc.u32 	%r149, [%rd7+8];
	setp.lt.s32 	%p120, %r149, 0;
	setp.ge.s32 	%p121, %r895, %r264;
	or.pred  	%p122, %p120, %p121;
	@%p122 bra 	$L__BB0_115;
	shl.b32 	%r517, %r895, 2;
	add.s32 	%r518, %r15, %r517;
	st.shared.u32 	[%r518], %r149;
	add.s32 	%r519, %r16, %r517;
	mov.b32 	%r520, 1900671690;
	st.shared.u32 	[%r519], %r520;
	add.s32 	%r895, %r895, 1;
$L__BB0_115:
	st.shared.u32 	[%r22+4], %r895;
$L__BB0_116:
	bar.sync 	0;
	ld.shared.u32 	%r152, [%r22+4];
	setp.lt.s32 	%p138, %r152, 1;
	@%p138 bra 	$L__BB0_172;
	shr.u32 	%r905, %r1, 5;
	setp.ge.s32 	%p139, %r905, %r152;
	@%p139 bra 	$L__BB0_135;
$L__BB0_118:
	and.b32  	%r909, %r1, 31;
	setp.ge.s32 	%p140, %r909, %r265;
	shl.b32 	%r539, %r905, 2;
	add.s32 	%r540, %r15, %r539;
	ld.shared.u32 	%r541, [%r540];
	mul.wide.s32 	%rd8, %r541, %r265;
	mov.f32 	%f321, 0f00000000;
	@%p140 bra 	$L__BB0_132;
	setp.lt.u32 	%p141, %r78, 480;
	mov.f32 	%f321, 0f00000000;
	@%p141 bra 	$L__BB0_122;
	mov.b32 	%r910, 0;
	mov.f32 	%f321, 0f00000000;
$L__BB0_121:
	.pragma "nounroll";
	cvt.u64.u32 	%rd53, %r909;
	add.s64 	%rd54, %rd8, %rd53;
	shl.b64 	%rd55, %rd54, 2;
	add.s64 	%rd56, %rd3, %rd55;
	ld.global.nc.f32 	%f93, [%rd56];
	shl.b32 	%r543, %r909, 2;
	mov.u32 	%r544, smem_raw;
	add.s32 	%r545, %r544, %r543;
	ld.shared.f32 	%f94, [%r545];
	sub.f32 	%f95, %f93, %f94;
	fma.rn.f32 	%f96, %f95, %f95, %f321;
	ld.global.nc.f32 	%f97, [%rd56+128];
	ld.shared.f32 	%f98, [%r545+128];
	sub.f32 	%f99, %f97, %f98;
	fma.rn.f32 	%f100, %f99, %f99, %f96;
	ld.global.nc.f32 	%f101, [%rd56+256];
	ld.shared.f32 	%f102, [%r545+256];
	sub.f32 	%f103, %f101, %f102;
	fma.rn.f32 	%f104, %f103, %f103, %f100;
	ld.global.nc.f32 	%f105, [%rd56+384];
	ld.shared.f32 	%f106, [%r545+384];
	sub.f32 	%f107, %f105, %f106;
	fma.rn.f32 	%f108, %f107, %f107, %f104;
	ld.global.nc.f32 	%f109, [%rd56+512];
	ld.shared.f32 	%f110, [%r545+512];
	sub.f32 	%f111, %f109, %f110;
	fma.rn.f32 	%f112, %f111, %f111, %f108;
	ld.global.nc.f32 	%f113, [%rd56+640];
	ld.shared.f32 	%f114, [%r545+640];
	sub.f32 	%f115, %f113, %f114;
	fma.rn.f32 	%f116, %f115, %f115, %f112;
	ld.global.nc.f32 	%f117, [%rd56+768];
	ld.shared.f32 	%f118, [%r545+768];
	sub.f32 	%f119, %f117, %f118;
	fma.rn.f32 	%f120, %f119, %f119, %f116;
	ld.global.nc.f32 	%f121, [%rd56+896];
	ld.shared.f32 	%f122, [%r545+896];
	sub.f32 	%f123, %f121, %f122;
	fma.rn.f32 	%f124, %f123, %f123, %f120;
	ld.global.nc.f32 	%f125, [%rd56+1024];
	ld.shared.f32 	%f126, [%r545+1024];
	sub.f32 	%f127, %f125, %f126;
	fma.rn.f32 	%f128, %f127, %f127, %f124;
	ld.global.nc.f32 	%f129, [%rd56+1152];
	ld.shared.f32 	%f130, [%r545+1152];
	sub.f32 	%f131, %f129, %f130;
	fma.rn.f32 	%f132, %f131, %f131, %f128;
	ld.global.nc.f32 	%f133, [%rd56+1280];
	ld.shared.f32 	%f134, [%r545+1280];
	sub.f32 	%f135, %f133, %f134;
	fma.rn.f32 	%f136, %f135, %f135, %f132;
	ld.global.nc.f32 	%f137, [%rd56+1408];
	ld.shared.f32 	%f138, [%r545+1408];
	sub.f32 	%f139, %f137, %f138;
	fma.rn.f32 	%f140, %f139, %f139, %f136;
	ld.global.nc.f32 	%f141, [%rd56+1536];
	ld.shared.f32 	%f142, [%r545+1536];
	sub.f32 	%f143, %f141, %f142;
	fma.rn.f32 	%f144, %f143, %f143, %f140;
	ld.global.nc.f32 	%f145, [%rd56+1664];
	ld.shared.f32 	%f146, [%r545+1664];
	sub.f32 	%f147, %f145, %f146;
	fma.rn.f32 	%f148, %f147, %f147, %f144;
	ld.global.nc.f32 	%f149, [%rd56+1792];
	ld.shared.f32 	%f150, [%r545+1792];
	sub.f32 	%f151, %f149, %f150;
	fma.rn.f32 	%f152, %f151, %f151, %f148;
	ld.global.nc.f32 	%f153, [%rd56+1920];
	ld.shared.f32 	%f154, [%r545+1920];
	sub.f32 	%f155, %f153, %f154;
	fma.rn.f32 	%f321, %f155, %f155, %f152;
	add.s32 	%r909, %r909, 512;
	add.s32 	%r910, %r910, 16;
	setp.eq.s32 	%p142, %r910, %r80;
	@%p142 bra 	$L__BB0_122;
	bra.uni 	$L__BB0_121;
$L__BB0_122:
	shr.u32 	%r546, %r78, 5;
	add.s32 	%r547, %r546, 1;
	and.b32  	%r157, %r547, 15;
	setp.eq.s32 	%p143, %r157, 0;
	@%p143 bra 	$L__BB0_132;
	add.s32 	%r548, %r157, -1;
	setp.lt.u32 	%p144, %r548, 7;
	@%p144 bra 	$L__BB0_125;
	cvt.u64.u32 	%rd57, %r909;
	add.s64 	%rd58, %rd8, %rd57;
	shl.b64 	%rd59, %rd58, 2;
	add.s64 	%rd60, %rd3, %rd59;
	ld.global.nc.f32 	%f157, [%rd60];
	shl.b32 	%r549, %r909, 2;
	mov.u32 	%r550, smem_raw;
	add.s32 	%r551, %r550, %r549;
	ld.shared.f32 	%f158, [%r551];
	sub.f32 	%f159, %f157, %f158;
	fma.rn.f32 	%f160, %f159, %f159, %f321;
	ld.global.nc.f32 	%f161, [%rd60+128];
	ld.shared.f32 	%f162, [%r551+128];
	sub.f32 	%f163, %f161, %f162;
	fma.rn.f32 	%f164, %f163, %f163, %f160;
	ld.global.nc.f32 	%f165, [%rd60+256];
	ld.shared.f32 	%f166, [%r551+256];
	sub.f32 	%f167, %f165, %f166;
	fma.rn.f32 	%f168, %f167, %f167, %f164;
	ld.global.nc.f32 	%f169, [%rd60+384];
	ld.shared.f32 	%f170, [%r551+384];
	sub.f32 	%f171, %f169, %f170;
	fma.rn.f32 	%f172, %f171, %f171, %f168;
	ld.global.nc.f32 	%f173, [%rd60+512];
	ld.shared.f32 	%f174, [%r551+512];
	sub.f32 	%f175, %f173, %f174;
	fma.rn.f32 	%f176, %f175, %f175, %f172;
	ld.global.nc.f32 	%f177, [%rd60+640];
	ld.shared.f32 	%f178, [%r551+640];
	sub.f32 	%f179, %f177, %f178;
	fma.rn.f32 	%f180, %f179, %f179, %f176;
	ld.global.nc.f32 	%f181, [%rd60+768];
	ld.shared.f32 	%f182, [%r551+768];
	sub.f32 	%f183, %f181, %f182;
	fma.rn.f32 	%f184, %f183, %f183, %f180;
	ld.global.nc.f32 	%f185, [%rd60+896];
	ld.shared.f32 	%f186, [%r551+896];
	sub.f32 	%f187, %f185, %f186;
	fma.rn.f32 	%f321, %f187, %f187, %f184;
	add.s32 	%r909, %r909, 256;
$L__BB0_125:
	shr.u32 	%r552, %r78, 5;
	add.s32 	%r553, %r552, 1;
	and.b32  	%r160, %r553, 7;
	setp.eq.s32 	%p145, %r160, 0;
	@%p145 bra 	$L__BB0_132;
	add.s32 	%r554, %r160, -1;
	setp.lt.u32 	%p146, %r554, 3;
	@%p146 bra 	$L__BB0_128;
	cvt.u64.u32 	%rd61, %r909;
	add.s64 	%rd62, %rd8, %rd61;
	shl.b64 	%rd63, %rd62, 2;
	add.s64 	%rd64, %rd3, %rd63;
	ld.global.nc.f32 	%f189, [%rd64];
	shl.b32 	%r555, %r909, 2;
	mov.u32 	%r556, smem_raw;
	add.s32 	%r557, %r556, %r555;
	ld.shared.f32 	%f190, [%r557];
	sub.f32 	%f191, %f189, %f190;
	fma.rn.f32 	%f192, %f191, %f191, %f321;
	ld.global.nc.f32 	%f193, [%rd64+128];
	ld.shared.f32 	%f194, [%r557+128];
	sub.f32 	%f195, %f193, %f194;
	fma.rn.f32 	%f196, %f195, %f195, %f192;
	ld.global.nc.f32 	%f197, [%rd64+256];
	ld.shared.f32 	%f198, [%r557+256];
	sub.f32 	%f199, %f197, %f198;
	fma.rn.f32 	%f200, %f199, %f199, %f196;
	ld.global.nc.f32 	%f201, [%rd64+384];
	ld.shared.f32 	%f202, [%r557+384];
	sub.f32 	%f203, %f201, %f202;
	fma.rn.f32 	%f321, %f203, %f203, %f200;
	add.s32 	%r909, %r909, 128;
$L__BB0_128:
	shr.u32 	%r558, %r78, 5;
	add.s32 	%r559, %r558, 1;
	and.b32  	%r560, %r559, 3;
	setp.eq.s32 	%p147, %r560, 0;
	@%p147 bra 	$L__BB0_132;
	shr.u32 	%r561, %r78, 5;
	add.s32 	%r562, %r561, 1;
	and.b32  	%r163, %r562, 3;
	setp.eq.s32 	%p148, %r163, 1;
	cvt.u64.u32 	%rd65, %r909;
	add.s64 	%rd66, %rd8, %rd65;
	shl.b64 	%rd67, %rd66, 2;
	add.s64 	%rd9, %rd3, %rd67;
	ld.global.nc.f32 	%f204, [%rd9];
	shl.b32 	%r563, %r909, 2;
	mov.u32 	%r564, smem_raw;
	add.s32 	%r164, %r564, %r563;
	ld.shared.f32 	%f205, [%r164];
	sub.f32 	%f206, %f204, %f205;
	fma.rn.f32 	%f321, %f206, %f206, %f321;
	@%p148 bra 	$L__BB0_132;
	setp.eq.s32 	%p149, %r163, 2;
	ld.global.nc.f32 	%f207, [%rd9+128];
	ld.shared.f32 	%f208, [%r164+128];
	sub.f32 	%f209, %f207, %f208;
	fma.rn.f32 	%f321, %f209, %f209, %f321;
	@%p149 bra 	$L__BB0_132;
	ld.global.nc.f32 	%f210, [%rd9+256];
	ld.shared.f32 	%f211, [%r164+256];
	sub.f32 	%f212, %f210, %f211;
	fma.rn.f32 	%f321, %f212, %f212, %f321;
$L__BB0_132:
	and.b32  	%r565, %r1, 31;
	setp.ne.s32 	%p150, %r565, 0;
	mov.b32 	%r566, %f321;
	shfl.sync.down.b32	%r567|%p151, %r566, 16, 31, -1;
	mov.b32 	%f213, %r567;
	add.f32 	%f214, %f321, %f213;
	mov.b32 	%r568, %f214;
	shfl.sync.down.b32	%r569|%p152, %r568, 8, 31, -1;
	mov.b32 	%f215, %r569;
	add.f32 	%f216, %f214, %f215;
	mov.b32 	%r570, %f216;
	shfl.sync.down.b32	%r571|%p153, %r570, 4, 31, -1;
	mov.b32 	%f217, %r571;
	add.f32 	%f218, %f216, %f217;
	mov.b32 	%r572, %f218;
	shfl.sync.down.b32	%r573|%p154, %r572, 2, 31, -1;
	mov.b32 	%f219, %r573;
	add.f32 	%f220, %f218, %f219;
	mov.b32 	%r574, %f220;
	shfl.sync.down.b32	%r575|%p155, %r574, 1, 31, -1;
	mov.b32 	%f221, %r575;
	add.f32 	%f25, %f220, %f221;
	@%p150 bra 	$L__BB0_134;
	shl.b32 	%r576, %r905, 2;
	add.s32 	%r577, %r16, %r576;
	st.shared.f32 	[%r577], %f25;
$L__BB0_134:
	mov.u32 	%r578, %ntid.x;
	shr.u32 	%r579, %r578, 5;
	add.s32 	%r905, %r905, %r579;
	setp.lt.s32 	%p156, %r905, %r152;
	@%p156 bra 	$L__BB0_118;
$L__BB0_135:
	bar.sync 	0;
	@%p52 bra 	$L__BB0_166;
	max.s32 	%r170, %r152, 1;
	mov.b32 	%r911, 0;
$L__BB0_137:
	shl.b32 	%r581, %r911, 2;
	add.s32 	%r582, %r15, %r581;
	ld.shared.u32 	%r172, [%r582];
	add.s32 	%r583, %r16, %r581;
	ld.shared.f32 	%f26, [%r583];
	setp.lt.s32 	%p158, %r172, 0;
	@%p158 bra 	$L__BB0_165;
	shl.b32 	%r584, %r267, 2;
	add.s32 	%r585, %r75, %r584;
	ld.shared.f32 	%f222, [%r585+-4];
	setp.geu.f32 	%p159, %f26, %f222;
	@%p159 bra 	$L__BB0_165;
	setp.lt.s32 	%p160, %r267, 1;
	mov.b32 	%r195, -1;
	@%p160 bra 	$L__BB0_158;
	mov.b32 	%r912, 0;
$L__BB0_141:
	shl.b32 	%r588, %r912, 2;
	add.s32 	%r174, %r20, %r588;
	ld.shared.f32 	%f223, [%r174+4];
	setp.lt.f32 	%p161, %f26, %f223;
	@%p161 bra 	$L__BB0_143;
	add.s32 	%r912, %r912, 1;
	setp.eq.s32 	%p162, %r912, %r267;
	@%p162 bra 	$L__BB0_158;
	bra.uni 	$L__BB0_141;
$L__BB0_143:
	setp.ge.s32 	%p163, %r912, %r267;
	@%p163 bra 	$L__BB0_158;
	add.s32 	%r592, %r74, %r584;
	ld.shared.u32 	%r195, [%r592+-4];
	setp.le.s32 	%p164, %r77, %r912;
	@%p164 bra 	$L__BB0_156;
	sub.s32 	%r177, %r77, %r912;
	sub.s32 	%r593, %r267, %r912;
	add.s32 	%r594, %r593, -2;
	setp.lt.u32 	%p165, %r594, 7;
	mov.u32 	%r916, %r77;
	mov.u32 	%r917, %r267;
	@%p165 bra 	$L__BB0_148;
	mov.b32 	%r915, 0;
	mov.u32 	%r916, %r77;
	mov.u32 	%r917, %r267;
$L__BB0_147:
	.pragma "nounroll";
	shl.b32 	%r596, %r917, 2;
	add.s32 	%r597, %r75, %r596;
	ld.shared.f32 	%f224, [%r597+-8];
	shl.b32 	%r598, %r916, 2;
	add.s32 	%r599, %r20, %r598;
	st.shared.f32 	[%r599+4], %f224;
	add.s32 	%r600, %r74, %r596;
	ld.shared.u32 	%r601, [%r600+-8];
	add.s32 	%r602, %r19, %r598;
	st.shared.u32 	[%r602+4], %r601;
	ld.shared.f32 	%f225, [%r599+-4];
	st.shared.f32 	[%r599], %f225;
	ld.shared.u32 	%r603, [%r602+-4];
	st.shared.u32 	[%r602], %r603;
	ld.shared.f32 	%f226, [%r599+-8];
	st.shared.f32 	[%r599+-4], %f226;
	ld.shared.u32 	%r604, [%r602+-8];
	st.shared.u32 	[%r602+-4], %r604;
	ld.shared.f32 	%f227, [%r599+-12];
	st.shared.f32 	[%r599+-8], %f227;
	ld.shared.u32 	%r605, [%r602+-12];
	st.shared.u32 	[%r602+-8], %r605;
	ld.shared.f32 	%f228, [%r599+-16];
	st.shared.f32 	[%r599+-12], %f228;
	ld.shared.u32 	%r606, [%r602+-16];
	st.shared.u32 	[%r602+-12], %r606;
	ld.shared.f32 	%f229, [%r599+-20];
	st.shared.f32 	[%r599+-16], %f229;
	ld.shared.u32 	%r607, [%r602+-20];
	st.shared.u32 	[%r602+-16], %r607;
	add.s32 	%r917, %r916, -7;
	ld.shared.f32 	%f230, [%r599+-24];
	st.shared.f32 	[%r599+-20], %f230;
	ld.shared.u32 	%r608, [%r602+-24];
	st.shared.u32 	[%r602+-20], %r608;
	add.s32 	%r916, %r916, -8;
	ld.shared.f32 	%f231, [%r599+-28];
	st.shared.f32 	[%r599+-24], %f231;
	ld.shared.u32 	%r609, [%r602+-28];
	st.shared.u32 	[%r602+-24], %r609;
	add.s32 	%r915, %r915, 8;
	and.b32  	%r610, %r177, -8;
	setp.ne.s32 	%p166, %r915, %r610;
	@%p166 bra 	$L__BB0_147;
$L__BB0_148:
	and.b32  	%r611, %r177, 7;
	setp.eq.s32 	%p167, %r611, 0;
	@%p167 bra 	$L__BB0_156;
	and.b32  	%r612, %r177, 7;
	setp.lt.u32 	%p168, %r612, 4;
	@%p168 bra 	$L__BB0_151;
	shl.b32 	%r613, %r917, 2;
	add.s32 	%r614, %r75, %r613;
	ld.shared.f32 	%f232, [%r614+-8];
	shl.b32 	%r615, %r916, 2;
	add.s32 	%r616, %r20, %r615;
	st.shared.f32 	[%r616+4], %f232;
	add.s32 	%r617, %r74, %r613;
	ld.shared.u32 	%r618, [%r617+-8];
	add.s32 	%r619, %r19, %r615;
	st.shared.u32 	[%r619+4], %r618;
	ld.shared.f32 	%f233, [%r616+-4];
	st.shared.f32 	[%r616], %f233;
	ld.shared.u32 	%r620, [%r619+-4];
	st.shared.u32 	[%r619], %r620;
	add.s32 	%r917, %r916, -3;
	ld.shared.f32 	%f234, [%r616+-8];
	st.shared.f32 	[%r616+-4], %f234;
	ld.shared.u32 	%r621, [%r619+-8];
	st.shared.u32 	[%r619+-4], %r621;
	add.s32 	%r916, %r916, -4;
	ld.shared.f32 	%f235, [%r616+-12];
	st.shared.f32 	[%r616+-8], %f235;
	ld.shared.u32 	%r622, [%r619+-12];
	st.shared.u32 	[%r619+-8], %r622;
$L__BB0_151:
	and.b32  	%r623, %r177, 3;
	setp.eq.s32 	%p169, %r623, 0;
	@%p169 bra 	$L__BB0_156;
	and.b32  	%r624, %r177, 3;
	setp.eq.s32 	%p170, %r624, 1;
	@%p170 bra 	$L__BB0_154;
	shl.b32 	%r625, %r917, 2;
	add.s32 	%r626, %r75, %r625;
	ld.shared.f32 	%f236, [%r626+-8];
	shl.b32 	%r627, %r916, 2;
	add.s32 	%r628, %r20, %r627;
	st.shared.f32 	[%r628+4], %f236;
	add.s32 	%r629, %r74, %r625;
	ld.shared.u32 	%r630, [%r629+-8];
	add.s32 	%r631, %r19, %r627;
	st.shared.u32 	[%r631+4], %r630;
	add.s32 	%r917, %r916, -1;
	add.s32 	%r916, %r916, -2;
	ld.shared.f32 	%f237, [%r628+-4];
	st.shared.f32 	[%r628], %f237;
	ld.shared.u32 	%r632, [%r631+-4];
	st.shared.u32 	[%r631], %r632;
$L__BB0_154:
	and.b32  	%r633, %r177, 1;
	setp.eq.b32 	%p171, %r633, 1;
	not.pred 	%p172, %p171;
	@%p172 bra 	$L__BB0_156;
	shl.b32 	%r634, %r917, 2;
	add.s32 	%r635, %r75, %r634;
	ld.shared.f32 	%f238, [%r635+-8];
	shl.b32 	%r636, %r916, 2;
	add.s32 	%r637, %r20, %r636;
	st.shared.f32 	[%r637+4], %f238;
	add.s32 	%r638, %r74, %r634;
	ld.shared.u32 	%r639, [%r638+-8];
	add.s32 	%r640, %r19, %r636;
	st.shared.u32 	[%r640+4], %r639;
$L__BB0_156:
	st.shared.f32 	[%r174+4], %f26;
	shl.b32 	%r641, %r912, 2;
	add.s32 	%r642, %r19, %r641;
	st.shared.u32 	[%r642+4], %r172;
	ld.shared.u32 	%r194, [%r21];
	setp.ge.s32 	%p173, %r194, %r267;
	@%p173 bra 	$L__BB0_158;
	add.s32 	%r643, %r194, 1;
	st.shared.u32 	[%r21], %r643;
$L__BB0_158:
	atom.shared.add.u32 	%r196, [%r19], 1;
	setp.ge.s32 	%p174, %r196, %r269;
	@%p174 bra 	$L__BB0_221;
	setp.lt.s32 	%p175, %r268, 1;
	shl.b32 	%r645, %r196, 2;
	add.s32 	%r646, %r17, %r645;
	st.shared.u32 	[%r646], %r172;
	add.s32 	%r647, %r18, %r645;
	st.shared.f32 	[%r647], %f26;
	setp.lt.s32 	%p176, %r195, 0;
	or.pred  	%p177, %p176, %p175;
	@%p177 bra 	$L__BB0_165;
	mov.b32 	%r924, 0;
	mov.u32 	%r923, %r195;
$L__BB0_161:
	and.b32  	%r199, %r923, %r76;
	shl.b32 	%r649, %r199, 2;
	add.s32 	%r200, %r21, %r649;
	ld.shared.u32 	%r201, [%r200+4];
	setp.eq.s32 	%p178, %r201, -1;
	@%p178 bra 	$L__BB0_165;
	setp.ne.s32 	%p179, %r201, %r195;
	@%p179 bra 	$L__BB0_164;
	atom.relaxed.shared.cas.b32 	%r650, [%r200+4], %r195, -2;
	bra.uni 	$L__BB0_165;
$L__BB0_164:
	add.s32 	%r923, %r199, 1;
	add.s32 	%r924, %r924, 1;
	setp.ne.s32 	%p180, %r924, %r268;
	@%p180 bra 	$L__BB0_161;
$L__BB0_165:
	add.s32 	%r911, %r911, 1;
	setp.ne.s32 	%p181, %r911, %r170;
	@%p181 bra 	$L__BB0_137;
$L__BB0_166:
	setp.ne.s32 	%p182, %r1, 0;
	bar.sync 	0;
	@%p182 bra 	$L__BB0_169;
	ld.shared.u32 	%r651, [%r19];
	setp.ne.s32 	%p183, %r651, 0;
	@%p183 bra 	$L__BB0_169;
	mov.b32 	%r652, 0;
	st.shared.u32 	[%r22+4], %r652;
$L__BB0_169:
	bar.sync 	0;
	ld.shared.u32 	%r653, [%r22+4];
	setp.ne.s32 	%p184, %r653, 0;
	@%p184 bra 	$L__BB0_171;
	ld.param.u32 	%r848, [song_mega_kernel_param_6];
	ld.shared.u32 	%r654, [%r19];
	setp.ne.s32 	%p186, %r654, 0;
	add.s32 	%r873, %r873, 1;
	setp.lt.s32 	%p187, %r873, %r848;
	and.pred  	%p188, %p186, %p187;
	@%p188 bra 	$L__BB0_64;
	bra.uni 	$L__BB0_172;
$L__BB0_171:
	ld.param.u32 	%r847, [song_mega_kernel_param_6];
	add.s32 	%r873, %r873, 1;
	setp.lt.s32 	%p185, %r873, %r847;
	@%p185 bra 	$L__BB0_64;
$L__BB0_172:
	setp.ne.s32 	%p189, %r1, 0;
	@%p189 bra 	$L__BB0_220;
	ld.shared.u32 	%r207, [%r21];
	setp.lt.s32 	%p190, %r207, 1;
	@%p190 bra 	$L__BB0_191;
	add.s32 	%r208, %r207, -2;
	cvt.u16.u32 	%rs1, %r207;
	shl.b32 	%r656, %r269, 3;
	shl.b32 	%r657, %r264, 3;
	add.s32 	%r658, %r656, %r657;
	add.s32 	%r659, %r658, %r4;
	shl.b32 	%r660, %r265, 2;
	add.s32 	%r661, %r659, %r660;
	mov.u32 	%r662, smem_raw;
	add.s32 	%r663, %r661, %r662;
	add.s32 	%r209, %r663, 36;
	mov.b32 	%r925, 0;
	mov.b16 	%rs13, 0;
	mov.u16 	%rs14, %rs13;
$L__BB0_175:
	mov.u32 	%r210, %r925;
	not.b32 	%r664, %r210;
	add.s32 	%r211, %r207, %r664;
	add.s32 	%r925, %r210, 1;
	setp.ge.s32 	%p191, %r925, %r207;
	mov.u32 	%r939, %r210;
	@%p191 bra 	$L__BB0_190;
	sub.s32 	%r666, %r208, %r210;
	setp.lt.u32 	%p192, %r666, 15;
	mov.u32 	%r934, %r925;
	mov.u32 	%r939, %r210;
	@%p192 bra 	$L__BB0_180;
	and.b32  	%r667, %r211, -16;
	neg.s32 	%r927, %r667;
	shl.b32 	%r668, %r210, 2;
	add.s32 	%r926, %r209, %r668;
	mov.u32 	%r928, %r210;
	mov.u32 	%r939, %r210;
$L__BB0_178:
	.pragma "nounroll";
	add.s32 	%r669, %r928, 1;
	ld.shared.f32 	%f239, [%r926+-28];
	shl.b32 	%r670, %r939, 2;
	add.s32 	%r671, %r20, %r670;
	ld.shared.f32 	%f240, [%r671+4];
	setp.lt.f32 	%p193, %f239, %f240;
	selp.b32 	%r672, %r669, %r939, %p193;
	ld.shared.f32 	%f241, [%r926+-24];
	shl.b32 	%r673, %r672, 2;
	add.s32 	%r674, %r20, %r673;
	ld.shared.f32 	%f242, [%r674+4];
	setp.lt.f32 	%p194, %f241, %f242;
	add.s32 	%r675, %r928, 2;
	selp.b32 	%r676, %r675, %r672, %p194;
	ld.shared.f32 	%f243, [%r926+-20];
	shl.b32 	%r677, %r676, 2;
	add.s32 	%r678, %r20, %r677;
	ld.shared.f32 	%f244, [%r678+4];
	setp.lt.f32 	%p195, %f243, %f244;
	add.s32 	%r679, %r928, 3;
	selp.b32 	%r680, %r679, %r676, %p195;
	ld.shared.f32 	%f245, [%r926+-16];
	shl.b32 	%r681, %r680, 2;
	add.s32 	%r682, %r20, %r681;
	ld.shared.f32 	%f246, [%r682+4];
	setp.lt.f32 	%p196, %f245, %f246;
	add.s32 	%r683, %r928, 4;
	selp.b32 	%r684, %r683, %r680, %p196;
	ld.shared.f32 	%f247, [%r926+-12];
	shl.b32 	%r685, %r684, 2;
	add.s32 	%r686, %r20, %r685;
	ld.shared.f32 	%f248, [%r686+4];
	setp.lt.f32 	%p197, %f247, %f248;
	add.s32 	%r687, %r928, 5;
	selp.b32 	%r688, %r687, %r684, %p197;
	ld.shared.f32 	%f249, [%r926+-8];
	shl.b32 	%r689, %r688, 2;
	add.s32 	%r690, %r20, %r689;
	ld.shared.f32 	%f250, [%r690+4];
	setp.lt.f32 	%p198, %f249, %f250;
	add.s32 	%r691, %r928, 6;
	selp.b32 	%r692, %r691, %r688, %p198;
	ld.shared.f32 	%f251, [%r926+-4];
	shl.b32 	%r693, %r692, 2;
	add.s32 	%r694, %r20, %r693;
	ld.shared.f32 	%f252, [%r694+4];
	setp.lt.f32 	%p199, %f251, %f252;
	add.s32 	%r695, %r928, 7;
	selp.b32 	%r696, %r695, %r692, %p199;
	ld.shared.f32 	%f253, [%r926];
	shl.b32 	%r697, %r696, 2;
	add.s32 	%r698, %r20, %r697;
	ld.shared.f32 	%f254, [%r698+4];
	setp.lt.f32 	%p200, %f253, %f254;
	add.s32 	%r699, %r928, 8;
	selp.b32 	%r700, %r699, %r696, %p200;
	ld.shared.f32 	%f255, [%r926+4];
	shl.b32 	%r701, %r700, 2;
	add.s32 	%r702, %r20, %r701;
	ld.shared.f32 	%f256, [%r702+4];
	setp.lt.f32 	%p201, %f255, %f256;
	add.s32 	%r703, %r928, 9;
	selp.b32 	%r704, %r703, %r700, %p201;
	ld.shared.f32 	%f257, [%r926+8];
	shl.b32 	%r705, %r704, 2;
	add.s32 	%r706, %r20, %r705;
	ld.shared.f32 	%f258, [%r706+4];
	setp.lt.f32 	%p202, %f257, %f258;
	add.s32 	%r707, %r928, 10;
	selp.b32 	%r708, %r707, %r704, %p202;
	ld.shared.f32 	%f259, [%r926+12];
	shl.b32 	%r709, %r708, 2;
	add.s32 	%r710, %r20, %r709;
	ld.shared.f32 	%f260, [%r710+4];
	setp.lt.f32 	%p203, %f259, %f260;
	add.s32 	%r711, %r928, 11;
	selp.b32 	%r712, %r711, %r708, %p203;
	ld.shared.f32 	%f261, [%r926+16];
	shl.b32 	%r713, %r712, 2;
	add.s32 	%r714, %r20, %r713;
	ld.shared.f32 	%f262, [%r714+4];
	setp.lt.f32 	%p204, %f261, %f262;
	add.s32 	%r715, %r928, 12;
	selp.b32 	%r716, %r715, %r712, %p204;
	ld.shared.f32 	%f263, [%r926+20];
	shl.b32 	%r717, %r716, 2;
	add.s32 	%r718, %r20, %r717;
	ld.shared.f32 	%f264, [%r718+4];
	setp.lt.f32 	%p205, %f263, %f264;
	add.s32 	%r719, %r928, 13;
	selp.b32 	%r720, %r719, %r716, %p205;
	ld.shared.f32 	%f265, [%r926+24];
	shl.b32 	%r721, %r720, 2;
	add.s32 	%r722, %r20, %r721;
	ld.shared.f32 	%f266, [%r722+4];
	setp.lt.f32 	%p206, %f265, %f266;
	add.s32 	%r723, %r928, 14;
	selp.b32 	%r724, %r723, %r720, %p206;
	ld.shared.f32 	%f267, [%r926+28];
	shl.b32 	%r725, %r724, 2;
	add.s32 	%r726, %r20, %r725;
	ld.shared.f32 	%f268, [%r726+4];
	setp.lt.f32 	%p207, %f267, %f268;
	add.s32 	%r727, %r928, 15;
	selp.b32 	%r728, %r727, %r724, %p207;
	ld.shared.f32 	%f269, [%r926+32];
	shl.b32 	%r729, %r728, 2;
	add.s32 	%r730, %r20, %r729;
	ld.shared.f32 	%f270, [%r730+4];
	setp.lt.f32 	%p208, %f269, %f270;
	add.s32 	%r928, %r928, 16;
	selp.b32 	%r939, %r928, %r728, %p208;
	add.s32 	%r927, %r927, 16;
	add.s32 	%r926, %r926, 64;
	setp.ne.s32 	%p209, %r927, 0;
	@%p209 bra 	$L__BB0_178;
	add.s32 	%r934, %r928, 1;
$L__BB0_180:
	and.b32  	%r731, %r211, 15;
	setp.eq.s32 	%p210, %r731, 0;
	@%p210 bra 	$L__BB0_190;
	not.b16 	%rs9, %rs14;
	add.s16 	%rs10, %rs9, %rs1;
	cvt.u32.u16 	%r733, %rs10;
	and.b32  	%r231, %r733, 15;
	add.s32 	%r734, %r231, -1;
	setp.lt.u32 	%p211, %r734, 7;
	@%p211 bra 	$L__BB0_183;
	shl.b32 	%r735, %r934, 2;
	add.s32 	%r736, %r20, %r735;
	ld.shared.f32 	%f271, [%r736+4];
	shl.b32 	%r737, %r939, 2;
	add.s32 	%r738, %r20, %r737;
	ld.shared.f32 	%f272, [%r738+4];
	setp.lt.f32 	%p212, %f271, %f272;
	selp.b32 	%r739, %r934, %r939, %p212;
	add.s32 	%r740, %r934, 1;
	ld.shared.f32 	%f273, [%r736+8];
	shl.b32 	%r741, %r739, 2;
	add.s32 	%r742, %r20, %r741;
	ld.shared.f32 	%f274, [%r742+4];
	setp.lt.f32 	%p213, %f273, %f274;
	selp.b32 	%r743, %r740, %r739, %p213;
	add.s32 	%r744, %r934, 2;
	ld.shared.f32 	%f275, [%r736+12];
	shl.b32 	%r745, %r743, 2;
	add.s32 	%r746, %r20, %r745;
	ld.shared.f32 	%f276, [%r746+4];
	setp.lt.f32 	%p214, %f275, %f276;
	selp.b32 	%r747, %r744, %r743, %p214;
	add.s32 	%r748, %r934, 3;
	ld.shared.f32 	%f277, [%r736+16];
	shl.b32 	%r749, %r747, 2;
	add.s32 	%r750, %r20, %r749;
	ld.shared.f32 	%f278, [%r750+4];
	setp.lt.f32 	%p215, %f277, %f278;
	selp.b32 	%r751, %r748, %r747, %p215;
	add.s32 	%r752, %r934, 4;
	ld.shared.f32 	%f279, [%r736+20];
	shl.b32 	%r753, %r751, 2;
	add.s32 	%r754, %r20, %r753;
	ld.shared.f32 	%f280, [%r754+4];
	setp.lt.f32 	%p216, %f279, %f280;
	selp.b32 	%r755, %r752, %r751, %p216;
	add.s32 	%r756, %r934, 5;
	ld.shared.f32 	%f281, [%r736+24];
	shl.b32 	%r757, %r755, 2;
	add.s32 	%r758, %r20, %r757;
	ld.shared.f32 	%f282, [%r758+4];
	setp.lt.f32 	%p217, %f281, %f282;
	selp.b32 	%r759, %r756, %r755, %p217;
	add.s32 	%r760, %r934, 6;
	ld.shared.f32 	%f283, [%r736+28];
	shl.b32 	%r761, %r759, 2;
	add.s32 	%r762, %r20, %r761;
	ld.shared.f32 	%f284, [%r762+4];
	setp.lt.f32 	%p218, %f283, %f284;
	selp.b32 	%r763, %r760, %r759, %p218;
	add.s32 	%r764, %r934, 7;
	ld.shared.f32 	%f285, [%r736+32];
	shl.b32 	%r765, %r763, 2;
	add.s32 	%r766, %r20, %r765;
	ld.shared.f32 	%f286, [%r766+4];
	setp.lt.f32 	%p219, %f285, %f286;
	selp.b32 	%r939, %r764, %r763, %p219;
	add.s32 	%r934, %r934, 8;
$L__BB0_183:
	and.b32  	%r767, %r231, 7;
	setp.eq.s32 	%p220, %r767, 0;
	@%p220 bra 	$L__BB0_190;
	not.b16 	%rs11, %rs13;
	add.s16 	%rs12, %rs11, %rs1;
	cvt.u32.u16 	%r769, %rs12;
	and.b32  	%r770, %r769, 7;
	and.b32  	%r237, %r769, 3;
	add.s32 	%r771, %r770, -1;
	setp.lt.u32 	%p221, %r771, 3;
	@%p221 bra 	$L__BB0_186;
	shl.b32 	%r772, %r934, 2;
	add.s32 	%r773, %r20, %r772;
	ld.shared.f32 	%f287, [%r773+4];
	shl.b32 	%r774, %r939, 2;
	add.s32 	%r775, %r20, %r774;
	ld.shared.f32 	%f288, [%r775+4];
	setp.lt.f32 	%p222, %f287, %f288;
	selp.b32 	%r776, %r934, %r939, %p222;
	add.s32 	%r777, %r934, 1;
	ld.shared.f32 	%f289, [%r773+8];
	shl.b32 	%r778, %r776, 2;
	add.s32 	%r779, %r20, %r778;
	ld.shared.f32 	%f290, [%r779+4];
	setp.lt.f32 	%p223, %f289, %f290;
	selp.b32 	%r780, %r777, %r776, %p223;
	add.s32 	%r781, %r934, 2;
	ld.shared.f32 	%f291, [%r773+12];
	shl.b32 	%r782, %r780, 2;
	add.s32 	%r783, %r20, %r782;
	ld.shared.f32 	%f292, [%r783+4];
	setp.lt.f32 	%p224, %f291, %f292;
	selp.b32 	%r784, %r781, %r780, %p224;
	add.s32 	%r785, %r934, 3;
	ld.shared.f32 	%f293, [%r773+16];
	shl.b32 	%r786, %r784, 2;
	add.s32 	%r787, %r20, %r786;
	ld.shared.f32 	%f294, [%r787+4];
	setp.lt.f32 	%p225, %f293, %f294;
	selp.b32 	%r939, %r785, %r784, %p225;
	add.s32 	%r934, %r934, 4;
$L__BB0_186:
	setp.eq.s32 	%p226, %r237, 0;
	@%p226 bra 	$L__BB0_190;
	shl.b32 	%r788, %r934, 2;
	add.s32 	%r243, %r20, %r788;
	ld.shared.f32 	%f295, [%r243+4];
	shl.b32 	%r789, %r939, 2;
	add.s32 	%r790, %r20, %r789;
	ld.shared.f32 	%f296, [%r790+4];
	setp.lt.f32 	%p227, %f295, %f296;
	selp.b32 	%r939, %r934, %r939, %p227;
	setp.eq.s32 	%p228, %r237, 1;
	@%p228 bra 	$L__BB0_190;
	add.s32 	%r791, %r934, 1;
	ld.shared.f32 	%f297, [%r243+8];
	shl.b32 	%r792, %r939, 2;
	add.s32 	%r793, %r20, %r792;
	ld.shared.f32 	%f298, [%r793+4];
	setp.lt.f32 	%p229, %f297, %f298;
	selp.b32 	%r939, %r791, %r939, %p229;
	setp.eq.s32 	%p230, %r237, 2;
	@%p230 bra 	$L__BB0_190;
	add.s32 	%r794, %r934, 2;
	ld.shared.f32 	%f299, [%r243+12];
	shl.b32 	%r795, %r939, 2;
	add.s32 	%r796, %r20, %r795;
	ld.shared.f32 	%f300, [%r796+4];
	setp.lt.f32 	%p231, %f299, %f300;
	selp.b32 	%r939, %r794, %r939, %p231;
$L__BB0_190:
	shl.b32 	%r797, %r210, 2;
	add.s32 	%r798, %r20, %r797;
	ld.shared.f32 	%f301, [%r798+4];
	shl.b32 	%r799, %r939, 2;
	add.s32 	%r800, %r20, %r799;
	ld.shared.f32 	%f302, [%r800+4];
	st.shared.f32 	[%r798+4], %f302;
	st.shared.f32 	[%r800+4], %f301;
	add.s32 	%r801, %r19, %r797;
	ld.shared.u32 	%r802, [%r801+4];
	add.s32 	%r803, %r19, %r799;
	ld.shared.u32 	%r804, [%r803+4];
	st.shared.u32 	[%r801+4], %r804;
	st.shared.u32 	[%r803+4], %r802;
	setp.eq.s32 	%p232, %r925, %r207;
	add.s16 	%rs14, %rs14, 1;
	add.s16 	%rs13, %rs13, 1;
	@%p232 bra 	$L__BB0_191;
	bra.uni 	$L__BB0_175;
$L__BB0_191:
	setp.lt.s32 	%p233, %r267, 1;
	@%p233 bra 	$L__BB0_220;
	mov.u32 	%r806, %ctaid.x;
	mul.lo.s32 	%r215, %r267, %r806;
	and.b32  	%r216, %r267, 3;
	setp.lt.u32 	%p234, %r267, 4;
	mov.b32 	%r944, 0;
	@%p234 bra 	$L__BB0_207;
	and.b32  	%r944, %r267, 2147483644;
	mul.wide.u32 	%rd68, %r215, 4;
	add.s64 	%rd69, %rd68, 12;
	add.s64 	%rd101, %rd2, %rd69;
	shl.b32 	%r808, %r269, 3;
	shl.b32 	%r809, %r264, 3;
	add.s32 	%r810, %r808, %r809;
	shl.b32 	%r811, %r265, 2;
	add.s32 	%r812, %r810, %r811;
	mov.u32 	%r813, smem_raw;
	add.s32 	%r814, %r812, %r813;
	add.s32 	%r940, %r814, 16;
	add.s64 	%rd100, %rd1, %rd69;
	mov.b32 	%r942, 0;
	mov.u32 	%r941, %r215;
$L__BB0_194:
	.pragma "nounroll";
	setp.ge.s32 	%p235, %r942, %r207;
	@%p235 bra 	$L__BB0_196;
	ld.shared.u32 	%r817, [%r940+-12];
	mul.wide.u32 	%rd73, %r941, 4;
	add.s64 	%rd74, %rd2, %rd73;
	st.global.u32 	[%rd74], %r817;
	add.s32 	%r818, %r940, %r4;
	ld.shared.f32 	%f303, [%r818+-12];
	add.s64 	%rd75, %rd1, %rd73;
	st.global.f32 	[%rd75], %f303;
	bra.uni 	$L__BB0_197;
$L__BB0_196:
	mul.wide.u32 	%rd70, %r941, 4;
	add.s64 	%rd71, %rd2, %rd70;
	mov.b32 	%r815, -1;
	st.global.u32 	[%rd71], %r815;
	add.s64 	%rd72, %rd1, %rd70;
	mov.b32 	%r816, 1900671690;
	st.global.u32 	[%rd72], %r816;
$L__BB0_197:
	add.s32 	%r251, %r942, 1;
	setp.lt.s32 	%p236, %r251, %r207;
	@%p236 bra 	$L__BB0_199;
	mov.b32 	%r819, -1;
	st.global.u32 	[%rd101+-8], %r819;
	mov.b32 	%r820, 1900671690;
	st.global.u32 	[%rd100+-8], %r820;
	bra.uni 	$L__BB0_200;
$L__BB0_199:
	ld.shared.u32 	%r821, [%r940+-8];
	st.global.u32 	[%rd101+-8], %r821;
	add.s32 	%r822, %r940, %r4;
	ld.shared.f32 	%f304, [%r822+-8];
	st.global.f32 	[%rd100+-8], %f304;
$L__BB0_200:
	add.s32 	%r252, %r251, 1;
	setp.lt.s32 	%p237, %r252, %r207;
	@%p237 bra 	$L__BB0_202;
	mov.b32 	%r823, -1;
	st.global.u32 	[%rd101+-4], %r823;
	mov.b32 	%r824, 1900671690;
	st.global.u32 	[%rd100+-4], %r824;
	bra.uni 	$L__BB0_203;
$L__BB0_202:
	ld.shared.u32 	%r825, [%r940+-4];
	st.global.u32 	[%rd101+-4], %r825;
	add.s32 	%r826, %r940, %r4;
	ld.shared.f32 	%f305, [%r826+-4];
	st.global.f32 	[%rd100+-4], %f305;
$L__BB0_203:
	add.s32 	%r253, %r252, 1;
	setp.lt.s32 	%p238, %r253, %r207;
	@%p238 bra 	$L__BB0_205;
	mov.b32 	%r827, -1;
	st.global.u32 	[%rd101], %r827;
	mov.b32 	%r828, 1900671690;
	st.global.u32 	[%rd100], %r828;
	bra.uni 	$L__BB0_206;
$L__BB0_205:
	ld.shared.u32 	%r829, [%r940];
	st.global.u32 	[%rd101], %r829;
	add.s32 	%r830, %r940, %r4;
	ld.shared.f32 	%f306, [%r830];
	st.global.f32 	[%rd100], %f306;
$L__BB0_206:
	add.s32 	%r941, %r941, 4;
	add.s64 	%rd101, %rd101, 16;
	add.s32 	%r940, %r940, 16;
	add.s64 	%rd100, %rd100, 16;
	add.s32 	%r942, %r253, 1;
	setp.ne.s32 	%p239, %r942, %r944;
	@%p239 bra 	$L__BB0_194;
$L__BB0_207:
	setp.eq.s32 	%p240, %r216, 0;
	@%p240 bra 	$L__BB0_220;
	setp.eq.s32 	%p241, %r216, 1;
	@%p241 bra 	$L__BB0_216;
	add.s32 	%r258, %r944, %r215;
	setp.lt.s32 	%p242, %r944, %r207;
	shl.b32 	%r831, %r944, 2;
	add.s32 	%r259, %r19, %r831;
	add.s32 	%r260, %r259, %r4;
	@%p242 bra 	$L__BB0_211;
	mul.wide.u32 	%rd76, %r258, 4;
	add.s64 	%rd77, %rd2, %rd76;
	mov.b32 	%r832, -1;
	st.global.u32 	[%rd77], %r832;
	add.s64 	%rd78, %rd1, %rd76;
	mov.b32 	%r833, 1900671690;
	st.global.u32 	[%rd78], %r833;
	bra.uni 	$L__BB0_212;
$L__BB0_211:
	ld.shared.u32 	%r834, [%r259+4];
	mul.wide.u32 	%rd79, %r258, 4;
	add.s64 	%rd80, %rd2, %rd79;
	st.global.u32 	[%rd80], %r834;
	ld.shared.f32 	%f307, [%r260+4];
	add.s64 	%rd81, %rd1, %rd79;
	st.global.f32 	[%rd81], %f307;
$L__BB0_212:
	add.s32 	%r835, %r944, 1;
	setp.lt.s32 	%p243, %r835, %r207;
	@%p243 bra 	$L__BB0_214;
	cvt.u64.u32 	%rd82, %r215;
	cvt.u64.u32 	%rd83, %r944;
	add.s64 	%rd84, %rd83, %rd82;
	shl.b64 	%rd85, %rd84, 2;
	add.s64 	%rd86, %rd2, %rd85;
	mov.b32 	%r836, -1;
	st.global.u32 	[%rd86+4], %r836;
	add.s64 	%rd87, %rd1, %rd85;
	mov.b32 	%r837, 1900671690;
	st.global.u32 	[%rd87+4], %r837;
	bra.uni 	$L__BB0_215;
$L__BB0_214:
	ld.shared.u32 	%r838, [%r259+8];
	cvt.u64.u32 	%rd88, %r215;
	cvt.u64.u32 	%rd89, %r944;
	add.s64 	%rd90, %rd89, %rd88;
	shl.b64 	%rd91, %rd90, 2;
	add.s64 	%rd92, %rd2, %rd91;
	st.global.u32 	[%rd92+4], %r838;
	ld.shared.f32 	%f308, [%r260+8];
	add.s64 	%rd93, %rd1, %rd91;
	st.global.f32 	[%rd93+4], %f308;
$L__BB0_215:
	add.s32 	%r944, %r944, 2;
$L__BB0_216:
	and.b32  	%r839, %r267, 1;
	setp.eq.b32 	%p244, %r839, 1;
	not.pred 	%p245, %p244;
	@%p245 bra 	$L__BB0_220;
	add.s32 	%r263, %r944, %r215;
	setp.lt.s32 	%p246, %r944, %r207;
	@%p246 bra 	$L__BB0_219;
	mul.wide.u32 	%rd94, %r263, 4;
	add.s64 	%rd95, %rd2, %rd94;
	mov.b32 	%r840, -1;
	st.global.u32 	[%rd95], %r840;
	add.s64 	%rd96, %rd1, %rd94;
	mov.b32 	%r841, 1900671690;
	st.global.u32 	[%rd96], %r841;
	bra.uni 	$L__BB0_220;
$L__BB0_219:
	shl.b32 	%r842, %r944, 2;
	add.s32 	%r843, %r19, %r842;
	ld.shared.u32 	%r844, [%r843+4];
	mul.wide.u32 	%rd97, %r263, 4;
	add.s64 	%rd98, %rd2, %rd97;
	st.global.u32 	[%rd98], %r844;
	add.s32 	%r845, %r843, %r4;
	ld.shared.f32 	%f309, [%r845+4];
	add.s64 	%rd99, %rd1, %rd97;
	st.global.f32 	[%rd99], %f309;
$L__BB0_220:
	ret;
$L__BB0_221:
	atom.shared.add.u32 	%r644, [%r19], -1;
	bra.uni 	$L__BB0_165;

}


// ===== COMPILED SASS (sm_100) =====

	.target	sm_100

	.elftype	@"ET_EXEC"


//--------------------- .note.nv.tkinfo           --------------------------
	.section	.note.nv.tkinfo,"",@"SHT_NOTE"
	.sectionflags	@"SHF_NOTE_NV_TKINFO"
	.tkinfo
        /*0018*/ 	.word	0x00000002
        /*0030*/ 	.string	""
        /*0030*/ 	.string	"ptxas"
        /*0030*/ 	.string	"Cuda compilation tools, release 13.0, V13.0.88"
        /*0030*/ 	.string	"Build cuda_13.0.r13.0/compiler.36424714_0"
        /*0030*/ 	.string	"-arch sm_100 -m 64 "



//--------------------- .note.nv.cuinfo           --------------------------
	.section	.note.nv.cuinfo,"",@"SHT_NOTE"
	.sectionflags	@"SHF_NOTE_NV_CUINFO"
        /*0018*/ 	.short	0x0002
        /*001a*/ 	.short	0x0064
        /*001c*/ 	.short	0x0082
	.zero		2


//--------------------- .nv.info                  --------------------------
	.section	.nv.info,"",@"SHT_CUDA_INFO"
	.align	4


	//----- nvinfo : EIATTR_REGCOUNT
	.align		4
        /*0000*/ 	.byte	0x04, 0x2f
        /*0002*/ 	.short	(.L_1 - .L_0)
	.align		4
.L_0:
        /*0004*/ 	.word	index@(song_mega_kernel)
        /*0008*/ 	.word	0x00000020


	//----- nvinfo : EIATTR_FRAME_SIZE
	.align		4
.L_1:
        /*000c*/ 	.byte	0x04, 0x11
        /*000e*/ 	.short	(.L_3 - .L_2)
	.align		4
.L_2:
        /*0010*/ 	.word	index@(song_mega_kernel)
        /*0014*/ 	.word	0x00000000


	//----- nvinfo : EIATTR_MIN_STACK_SIZE
	.align		4
.L_3:
        /*0018*/ 	.byte	0x04, 0x12
        /*001a*/ 	.short	(.L_5 - .L_4)
	.align		4
.L_4:
        /*001c*/ 	.word	index@(song_mega_kernel)
        /*0020*/ 	.word	0x00000000
.L_5:


//--------------------- .nv.compat                --------------------------
	.section	.nv.compat,"",@"SHT_CUDA_COMPAT_INFO"
	.align	4
        /*0000*/ 	.byte	0x02, 0x09, 0x00, 0x00, 0x02, 0x02, 0x01, 0x00, 0x02, 0x05, 0x05, 0x00, 0x03, 0x07, 0x01, 0x01
        /*0010*/ 	.byte	0x02, 0x03, 0x00, 0x00, 0x02, 0x06, 0x01, 0x00, 0x04, 0x0b, 0x08, 0x00, 0x09, 0x00, 0x00, 0x00
        /*0020*/ 	.byte	0x00, 0x00, 0x00, 0x00


//--------------------- .nv.info.song_mega_kernel --------------------------
	.section	.nv.info.song_mega_kernel,"",@"SHT_CUDA_INFO"
	.sectionflags	@""
	.align	4


	//----- nvinfo : EIATTR_CUDA_API_VERSION
	.align		4
        /*0000*/ 	.byte	0x04, 0x37
        /*0002*/ 	.short	(.L_7 - .L_6)
.L_6:
        /*0004*/ 	.word	0x00000082


	//----- nvinfo : EIATTR_KPARAM_INFO
	.align		4
.L_7:
        /*0008*/ 	.byte	0x04, 0x17
        /*000a*/ 	.short	(.L_9 - .L_8)
.L_8:
        /*000c*/ 	.word	0x00000000
        /*0010*/ 	.short	0x000b
        /*0012*/ 	.short	0x0040
        /*0014*/ 	.byte	0x00, 0xf5, 0x21, 0x00


	//----- nvinfo : EIATTR_KPARAM_INFO
	.align		4
.L_9:
        /*0018*/ 	.byte	0x04, 0x17
        /*001a*/ 	.short	(.L_11 - .L_10)
.L_10:
        /*001c*/ 	.word	0x00000000
        /*0020*/ 	.short	0x000a
        /*0022*/ 	.short	0x0038
        /*0024*/ 	.byte	0x00, 0xf5, 0x21, 0x00


	//----- nvinfo : EIATTR_KPARAM_INFO
	.align		4
.L_11:
        /*0028*/ 	.byte	0x04, 0x17
        /*002a*/ 	.short	(.L_13 - .L_12)
.L_12:
        /*002c*/ 	.word	0x00000000
        /*0030*/ 	.short	0x0009
        /*0032*/ 	.short	0x0030
        /*0034*/ 	.byte	0x00, 0xf0, 0x11, 0x00


	//----- nvinfo : EIATTR_KPARAM_INFO
	.align		4
.L_13:
        /*0038*/ 	.byte	0x04, 0x17
        /*003a*/ 	.short	(.L_15 - .L_14)
.L_14:
        /*003c*/ 	.word	0x00000000
        /*0040*/ 	.short	0x0008
        /*0042*/ 	.short	0x002c
        /*0044*/ 	.byte	0x00, 0xf0, 0x11, 0x00


	//----- nvinfo : EIATTR_KPARAM_INFO
	.align		4
.L_15:
        /*0048*/ 	.byte	0x04, 0x17
        /*004a*/ 	.short	(.L_17 - .L_16)
.L_16:
        /*004c*/ 	.word	0x00000000
        /*0050*/ 	.short	0x0007
        /*0052*/ 	.short	0x0028
        /*0054*/ 	.byte	0x00, 0xf0, 0x11, 0x00


	//----- nvinfo : EIATTR_KPARAM_INFO
	.align		4
.L_17:
        /*0058*/ 	.byte	0x04, 0x17
        /*005a*/ 	.short	(.L_19 - .L_18)
.L_18:
        /*005c*/ 	.word	0x00000000
        /*0060*/ 	.short	0x0006
        /*0062*/ 	.short	0x0024
        /*0064*/ 	.byte	0x00, 0xf0, 0x11, 0x00


	//----- nvinfo : EIATTR_KPARAM_INFO
	.align		4
.L_19:
        /*0068*/ 	.byte	0x04, 0x17
        /*006a*/ 	.short	(.L_21 - .L_20)
.L_20:
        /*006c*/ 	.word	0x00000000
        /*0070*/ 	.short	0x0005
        /*0072*/ 	.short	0x0020
        /*0074*/ 	.byte	0x00, 0xf0, 0x11, 0x00


	//----- nvinfo : EIATTR_KPARAM_INFO
	.align		4
.L_21:
        /*0078*/ 	.byte	0x04, 0x17
        /*007a*/ 	.short	(.L_23 - .L_22)
.L_22:
        /*007c*/ 	.word	0x00000000
        /*0080*/ 	.short	0x0004
        /*0082*/ 	.short	0x001c
        /*0084*/ 	.byte	0x00, 0xf0, 0x11, 0x00


	//----- nvinfo : EIATTR_KPARAM_INFO
	.align		4
.L_23:
        /*0088*/ 	.byte	0x04, 0x17
        /*008a*/ 	.short	(.L_25 - .L_24)
.L_24:
        /*008c*/ 	.word	0x00000000
        /*0090*/ 	.short	0x0003
        /*0092*/ 	.short	0x0018
        /*0094*/ 	.byte	0x00, 0xf0, 0x11, 0x00


	//----- nvinfo : EIATTR_KPARAM_INFO
	.align		4
.L_25:
        /*0098*/ 	.byte	0x04, 0x17
        /*009a*/ 	.short	(.L_27 - .L_26)
.L_26:
        /*009c*/ 	.word	0x00000000
        /*00a0*/ 	.short	0x0002
        /*00a2*/ 	.short	0x0010
        /*00a4*/ 	.byte	0x00, 0xf5, 0x21, 0x00


	//----- nvinfo : EIATTR_KPARAM_INFO
	.align		4
.L_27:
        /*00a8*/ 	.byte	0x04, 0x17
        /*00aa*/ 	.short	(.L_29 - .L_28)
.L_28:
        /*00ac*/ 	.word	0x00000000
        /*00b0*/ 	.short	0x0001
        /*00b2*/ 	.short	0x0008
        /*00b4*/ 	.byte	0x00, 0xf5, 0x21, 0x00


	//----- nvinfo : EIATTR_KPARAM_INFO
	.align		4
.L_29:
        /*00b8*/ 	.byte	0x04, 0x17
        /*00ba*/ 	.short	(.L_31 - .L_30)
.L_30:
        /*00bc*/ 	.word	0x00000000
        /*00c0*/ 	.short	0x0000
        /*00c2*/ 	.short	0x0000
        /*00c4*/ 	.byte	0x00, 0xf5, 0x21, 0x00


	//----- nvinfo : EIATTR_SPARSE_MMA_MASK
	.align		4
.L_31:
        /*00c8*/ 	.byte	0x03, 0x50
        /*00ca*/ 	.short	0x0000


	//----- nvinfo : EIATTR_MAXREG_COUNT
	.align		4
        /*00cc*/ 	.byte	0x03, 0x1b
        /*00ce*/ 	.short	0x00ff


	//----- nvinfo : EIATTR_NUM_BARRIERS
	.align		4
        /*00d0*/ 	.byte	0x02, 0x4c
        /*00d2*/ 	.byte	0x01
	.zero		1


	//----- nvinfo : EIATTR_MERCURY_ISA_VERSION
	.align		4
        /*00d4*/ 	.byte	0x03, 0x5f
        /*00d6*/ 	.short	0x0101


	//----- nvinfo : EIATTR_COOP_GROUP_MASK_REGIDS
	.align		4
        /*00d8*/ 	.byte	0x04, 0x29
        /*00da*/ 	.short	(.L_33 - .L_32)


	//   ....[0]....
.L_32:
        /*00dc*/ 	.word	0xffffffff


	//   ....[1]....
        /*00e0*/ 	.word	0xffffffff


	//   ....[2]....
        /*00e4*/ 	.word	0xffffffff


	//   ....[3]....
        /*00e8*/ 	.word	0xffffffff


	//   ....[4]....
        /*00ec*/ 	.word	0xffffffff


	//   ....[5]....
        /*00f0*/ 	.word	0x05000012


	//   ....[6]....
        /*00f4*/ 	.word	0x05000012


	//   ....[7]....
        /*00f8*/ 	.word	0x05000012


	//   ....[8]....
        /*00fc*/ 	.word	0x05000012


	//   ....[9]....
        /*0100*/ 	.word	0x05000012


	//----- nvinfo : EIATTR_COOP_GROUP_INSTR_OFFSETS
	.align		4
.L_33:
        /*0104*/ 	.byte	0x04, 0x28
        /*0106*/ 	.short	(.L_35 - .L_34)


	//   ....[0]....
.L_34:
        /*0108*/ 	.word	0x00003e30


	//   ....[1]....
        /*010c*/ 	.word	0x00003e50


	//   ....[2]....
        /*0110*/ 	.word	0x00003e70


	//   ....[3]....
        /*0114*/ 	.word	0x00003e90


	//   ....[4]....
        /*0118*/ 	.word	0x00003eb0


	//   ....[5]....
        /*011c*/ 	.word	0x00006840


	//   ....[6]....
        /*0120*/ 	.word	0x000068e0


	//   ....[7]....
        /*0124*/ 	.word	0x00006950


	//   ....[8]....
        /*0128*/ 	.word	0x000069c0


	//   ....[9]....
        /*012c*/ 	.word	0x00006a30


	//----- nvinfo : EIATTR_VRC_CTA_INIT_COUNT
	.align		4
.L_35:
        /*0130*/ 	.byte	0x02, 0x4a
	.zero		1
	.zero		1


	//----- nvinfo : EIATTR_EXIT_INSTR_OFFSETS
	.align		4
        /*0134*/ 	.byte	0x04, 0x1c
        /*0136*/ 	.short	(.L_37 - .L_36)


	//   ....[0]....
.L_36:
        /*0138*/ 	.word	0x00004d30


	//   ....[1]....
        /*013c*/ 	.word	0x00005c70


	//   ....[2]....
        /*0140*/ 	.word	0x00006290


	//   ....[3]....
        /*0144*/ 	.word	0x00006670


	//   ....[4]....
        /*0148*/ 	.word	0x00006730


	//   ....[5]....
        /*014c*/ 	.word	0x000067e0


	//----- nvinfo : EIATTR_CRS_STACK_SIZE
	.align		4
.L_37:
        /*0150*/ 	.byte	0x04, 0x1e
        /*0152*/ 	.short	(.L_39 - .L_38)
.L_38:
        /*0154*/ 	.word	0x00000000


	//----- nvinfo : EIATTR_CBANK_PARAM_SIZE
	.align		4
.L_39:
        /*0158*/ 	.byte	0x03, 0x19
        /*015a*/ 	.short	0x0048


	//----- nvinfo : EIATTR_PARAM_CBANK
	.align		4
        /*015c*/ 	.byte	0x04, 0x0a
        /*015e*/ 	.short	(.L_41 - .L_40)
	.align		4
.L_40:
        /*0160*/ 	.word	index@(.nv.constant0.song_mega_kernel)
        /*0164*/ 	.short	0x0380
        /*0166*/ 	.short	0x0048


	//----- nvinfo : EIATTR_SW_WAR
	.align		4
.L_41:
        /*0168*/ 	.byte	0x04, 0x36
        /*016a*/ 	.short	(.L_43 - .L_42)
.L_42:
        /*016c*/ 	.word	0x00000008
.L_43:


//--------------------- .nv.callgraph             --------------------------
	.section	.nv.callgraph,"",@"SHT_CUDA_CALLGRAPH"
	.align	4
	.sectionentsize	8
	.align		4
        /*0000*/ 	.word	0x00000000
	.align		4
        /*0004*/ 	.word	0xffffffff
	.align		4
        /*0008*/ 	.word	0x00000000
	.align		4
        /*000c*/ 	.word	0xfffffffe
	.align		4
        /*0010*/ 	.word	0x00000000
	.align		4
        /*0014*/ 	.word	0xfffffffd
	.align		4
        /*0018*/ 	.word	0x00000000
	.align		4
        /*001c*/ 	.word	0xfffffffc


//--------------------- .text.song_mega_kernel    --------------------------
	.section	.text.song_mega_kernel,"ax",@progbits
	.align	128
        .global         song_mega_kernel
        .type           song_mega_kernel,@function
        .size           song_mega_kernel,(.L_x_106 - song_mega_kernel)
        .other          song_mega_kernel,@"STO_CUDA_ENTRY STV_DEFAULT"
song_mega_kernel:
.text.song_mega_kernel:
[----:B------:R-:W-:Y:S01]  /*0000*/  LDC R1, c[0x0][0x37c] ;  /* 0x0000df00ff017b82 */ /* 0x000fe20000000800 */
[----:B------:R-:W0:Y:S07]  /*0010*/  S2R R5, SR_CTAID.X ;  /* 0x0000000000057919 */ /* 0x000e2e0000002500 */
[----:B------:R-:W0:Y:S01]  /*0020*/  LDC.64 R2, c[0x0][0x390] ;  /* 0x0000e400ff027b82 */ /* 0x000e220000000a00 */
[----:B------:R-:W1:Y:S01]  /*0030*/  LDCU.64 UR10, c[0x0][0x358] ;  /* 0x00006b00ff0a77ac */ /* 0x000e620008000a00 */
[----:B------:R-:W2:Y:S01]  /*0040*/  S2R R0, SR_TID.X ;  /* 0x0000000000007919 */ /* 0x000ea20000002100 */
[----:B------:R-:W2:Y:S05]  /*0050*/  LDCU UR4, c[0x0][0x3a0] ;  /* 0x00007400ff0477ac */ /* 0x000eaa0008000800 */
[----:B------:R-:W3:Y:S01]  /*0060*/  LDC R15, c[0x0][0x360] ;  /* 0x0000d800ff0f7b82 */ /* 0x000ee20000000800 */
[----:B------:R-:W4:Y:S01]  /*0070*/  LDCU.64 UR8, c[0x0][0x388] ;  /* 0x00007100ff0877ac */ /* 0x000f220008000a00 */
[----:B------:R-:W0:Y:S02]  /*0080*/  LDCU.64 UR6, c[0x0][0x388] ;  /* 0x00007100ff0677ac */ /* 0x000e240008000a00 */
[----:B0-----:R-:W-:-:S05]  /*0090*/  IMAD.WIDE.U32 R2, R5, 0x4, R2 ;  /* 0x0000000405027825 */ /* 0x001fca00078e0002 */
[----:B-1----:R0:W5:Y:S01]  /*00a0*/  LDG.E.CONSTANT R11, desc[UR10][R2.64] ;  /* 0x0000000a020b7981 */ /* 0x002162000c1e9900 */
[C---:B--2---:R-:W-:Y:S01]  /*00b0*/  ISETP.GE.AND P0, PT, R0.reuse, UR4, PT ;  /* 0x0000000400007c0c */ /* 0x044fe2000bf06270 */
[----:B------:R-:W-:Y:S01]  /*00c0*/  BSSY.RECONVERGENT B0, `(.L_x_0) ;  /* 0x000005b000007945 */ /* 0x000fe20003800200 */
[----:B------:R-:W-:-:S11]  /*00d0*/  LOP3.LUT R9, R0, 0x1f, RZ, 0xc0, !PT ;  /* 0x0000001f00097812 */ /* 0x000fd600078ec0ff */
[----:B0--34-:R-:W-:Y:S05]  /*00e0*/  @P0 BRA `(.L_x_1) ;  /* 0x0000000400600947 */ /* 0x019fea0003800000 */
[----:B------:R-:W0:Y:S01]  /*00f0*/  I2F.U32.RP R7, R15 ;  /* 0x0000000f00077306 */ /* 0x000e220000209000 */
[----:B------:R-:W-:Y:S01]  /*0100*/  IMAD.IADD R4, R0, 0x1, R15 ;  /* 0x0000000100047824 */ /* 0x000fe200078e020f */
[----:B------:R-:W-:Y:S01]  /*0110*/  ISETP.NE.U32.AND P2, PT, R15, RZ, PT ;  /* 0x000000ff0f00720c */ /* 0x000fe20003f45070 */
[----:B------:R-:W-:Y:S01]  /*0120*/  BSSY.RECONVERGENT B1, `(.L_x_2) ;  /* 0x000002e000017945 */ /* 0x000fe20003800200 */
[----:B------:R-:W-:Y:S02]  /*0130*/  IMAD.MOV.U32 R8, RZ, RZ, R0 ;  /* 0x000000ffff087224 */ /* 0x000fe400078e0000 */
[C---:B------:R-:W-:Y:S02]  /*0140*/  ISETP.GE.U32.AND P0, PT, R4.reuse, UR4, PT ;  /* 0x0000000404007c0c */ /* 0x040fe4000bf06070 */
[----:B------:R-:W-:Y:S01]  /*0150*/  VIMNMX.U32 R5, PT, PT, R4, UR4, !PT ;  /* 0x0000000404057c48 */ /* 0x000fe2000ffe0000 */
[----:B0-----:R-:W0:Y:S02]  /*0160*/  MUFU.RCP R7, R7 ;  /* 0x0000000700077308 */ /* 0x001e240000001000 */
[----:B0-----:R-:W-:-:S06]  /*0170*/  VIADD R2, R7, 0xffffffe ;  /* 0x0ffffffe07027836 */ /* 0x001fcc0000000000 */
[----:B------:R0:W1:Y:S02]  /*0180*/  F2I.FTZ.U32.TRUNC.NTZ R3, R2 ;  /* 0x0000000200037305 */ /* 0x000064000021f000 */
[----:B0-----:R-:W-:Y:S02]  /*0190*/  IMAD.MOV.U32 R2, RZ, RZ, RZ ;  /* 0x000000ffff027224 */ /* 0x001fe400078e00ff */
[----:B-1----:R-:W-:-:S04]  /*01a0*/  IMAD.MOV R6, RZ, RZ, -R3 ;  /* 0x000000ffff067224 */ /* 0x002fc800078e0a03 */
[----:B------:R-:W-:Y:S01]  /*01b0*/  IMAD R13, R6, R15, RZ ;  /* 0x0000000f060d7224 */ /* 0x000fe200078e02ff */
[----:B------:R-:W-:-:S03]  /*01c0*/  SEL R6, RZ, 0x1, P0 ;  /* 0x00000001ff067807 */ /* 0x000fc60000000000 */
[----:B------:R-:W-:Y:S01]  /*01d0*/  IMAD.HI.U32 R3, R3, R13, R2 ;  /* 0x0000000d03037227 */ /* 0x000fe200078e0002 */
[----:B------:R-:W-:-:S05]  /*01e0*/  IADD3 R4, PT, PT, R5, -R4, -R6 ;  /* 0x8000000405047210 */ /* 0x000fca0007ffe806 */
[----:B------:R-:W-:-:S04]  /*01f0*/  IMAD.HI.U32 R3, R3, R4, RZ ;  /* 0x0000000403037227 */ /* 0x000fc800078e00ff */
[----:B------:R-:W-:-:S04]  /*0200*/  IMAD.MOV R2, RZ, RZ, -R3 ;  /* 0x000000ffff027224 */ /* 0x000fc800078e0a03 */
[----:B------:R-:W-:-:S05]  /*0210*/  IMAD R4, R15, R2, R4 ;  /* 0x000000020f047224 */ /* 0x000fca00078e0204 */
[----:B------:R-:W-:-:S13]  /*0220*/  ISETP.GE.U32.AND P0, PT, R4, R15, PT ;  /* 0x0000000f0400720c */ /* 0x000fda0003f06070 */
[----:B------:R-:W-:Y:S01]  /*0230*/  @P0 IADD3 R4, PT, PT, R4, -R15, RZ ;  /* 0x8000000f04040210 */ /* 0x000fe20007ffe0ff */
[----:B------:R-:W-:-:S03]  /*0240*/  @P0 VIADD R3, R3, 0x1 ;  /* 0x0000000103030836 */ /* 0x000fc60000000000 */
[----:B------:R-:W-:-:S13]  /*0250*/  ISETP.GE.U32.AND P1, PT, R4, R15, PT ;  /* 0x0000000f0400720c */ /* 0x000fda0003f26070 */
[----:B------:R-:W-:Y:S01]  /*0260*/  @P1 VIADD R3, R3, 0x1 ;  /* 0x0000000103031836 */ /* 0x000fe20000000000 */
[----:B------:R-:W-:-:S05]  /*0270*/  @!P2 LOP3.LUT R3, RZ, R15, RZ, 0x33, !PT ;  /* 0x0000000fff03a212 */ /* 0x000fca00078e33ff */
[----:B------:R-:W-:-:S05]  /*0280*/  IMAD.IADD R3, R6, 0x1, R3 ;  /* 0x0000000106037824 */ /* 0x000fca00078e0203 */
[C---:B------:R-:W-:Y:S02]  /*0290*/  LOP3.LUT R2, R3.reuse, 0x3, RZ, 0xc0, !PT ;  /* 0x0000000303027812 */ /* 0x040fe400078ec0ff */
[----:B------:R-:W-:Y:S02]  /*02a0*/  ISETP.GE.U32.AND P1, PT, R3, 0x3, PT ;  /* 0x000000030300780c */ /* 0x000fe40003f26070 */
[----:B------:R-:W-:-:S13]  /*02b0*/  ISETP.NE.AND P0, PT, R2, 0x3, PT ;  /* 0x000000030200780c */ /* 0x000fda0003f05270 */
[----:B------:R-:W-:Y:S05]  /*02c0*/  @!P0 BRA `(.L_x_3) ;  /* 0x00000000004c8947 */ /* 0x000fea0003800000 */
[----:B------:R-:W0:Y:S01]  /*02d0*/  S2R R7, SR_CgaCtaId ;  /* 0x0000000000077919 */ /* 0x000e220000008800 */
[----:B------:R-:W-:Y:S01]  /*02e0*/  VIADD R3, R3, 0x1 ;  /* 0x0000000103037836 */ /* 0x000fe20000000000 */
[----:B------:R-:W-:Y:S01]  /*02f0*/  MOV R2, 0x400 ;  /* 0x0000040000027802 */ /* 0x000fe20000000f00 */
[----:B------:R-:W-:Y:S02]  /*0300*/  HFMA2 R5, -RZ, RZ, 0, 0 ;  /* 0x00000000ff057431 */ /* 0x000fe400000001ff */
[----:B------:R-:W-:Y:S01]  /*0310*/  IMAD.MOV.U32 R8, RZ, RZ, R0 ;  /* 0x000000ffff087224 */ /* 0x000fe200078e0000 */
[----:B------:R-:W-:Y:S02]  /*0320*/  LOP3.LUT R4, R3, 0x3, RZ, 0xc0, !PT ;  /* 0x0000000303047812 */ /* 0x000fe400078ec0ff */
[----:B0-----:R-:W-:-:S07]  /*0330*/  LEA R7, R7, R2, 0x18 ;  /* 0x0000000207077211 */ /* 0x001fce00078ec0ff */
.L_x_4:
[----:B0-----:R-:W-:Y:S02]  /*0340*/  IMAD.MOV.U32 R2, RZ, RZ, R8 ;  /* 0x000000ffff027224 */ /* 0x001fe400078e0008 */
[----:B------:R-:W-:Y:S02]  /*0350*/  IMAD.MOV.U32 R3, RZ, RZ, RZ ;  /* 0x000000ffff037224 */ /* 0x000fe400078e00ff */
[----:B-----5:R-:W-:-:S03]  /*0360*/  IMAD.WIDE R12, R11, UR4, R2 ;  /* 0x000000040b0c7c25 */ /* 0x020fc6000f8e0202 */
[----:B------:R-:W-:-:S04]  /*0370*/  LEA R2, P0, R12, UR6, 0x2 ;  /* 0x000000060c027c11 */ /* 0x000fc8000f8010ff */
[----:B------:R-:W-:-:S05]  /*0380*/  LEA.HI.X R3, R12, UR7, R13, 0x2, P0 ;  /* 0x000000070c037c11 */ /* 0x000fca00080f140d */
[----:B------:R-:W2:Y:S01]  /*0390*/  LDG.E.CONSTANT R2, desc[UR10][R2.64] ;  /* 0x0000000a02027981 */ /* 0x000ea2000c1e9900 */
[----:B------:R-:W-:Y:S01]  /*03a0*/  IMAD R13, R8, 0x4, R7 ;  /* 0x00000004080d7824 */ /* 0x000fe200078e0207 */
[----:B------:R-:W-:Y:S01]  /*03b0*/  IADD3 R8, PT, PT, R15, R8, RZ ;  /* 0x000000080f087210 */ /* 0x000fe20007ffe0ff */
[----:B------:R-:W-:-:S05]  /*03c0*/  VIADD R5, R5, 0x1 ;  /* 0x0000000105057836 */ /* 0x000fca0000000000 */
[----:B------:R-:W-:Y:S01]  /*03d0*/  ISETP.NE.AND P0, PT, R5, R4, PT ;  /* 0x000000040500720c */ /* 0x000fe20003f05270 */
[----:B--2---:R0:W-:-:S12]  /*03e0*/  STS [R13], R2 ;  /* 0x000000020d007388 */ /* 0x0041d80000000800 */
[----:B------:R-:W-:Y:S05]  /*03f0*/  @P0 BRA `(.L_x_4) ;  /* 0xfffffffc00d00947 */ /* 0x000fea000383ffff */
.L_x_3:
[----:B------:R-:W-:Y:S05]  /*0400*/  BSYNC.RECONVERGENT B1 ;  /* 0x0000000000017941 */ /* 0x000fea0003800200 */
.L_x_2:
[----:B------:R-:W-:Y:S05]  /*0410*/  @!P1 BRA `(.L_x_1) ;  /* 0x0000000000949947 */ /* 0x000fea0003800000 */
[----:B0-----:R-:W0:Y:S01]  /*0420*/  S2R R2, SR_CgaCtaId ;  /* 0x0000000000027919 */ /* 0x001e220000008800 */
[----:B------:R-:W-:-:S04]  /*0430*/  MOV R19, 0x400 ;  /* 0x0000040000137802 */ /* 0x000fc80000000f00 */
[----:B0-----:R-:W-:-:S07]  /*0440*/  LEA R19, R2, R19, 0x18 ;  /* 0x0000001302137211 */ /* 0x001fce00078ec0ff */
.L_x_5:
[--C-:B-1----:R-:W-:Y:S02]  /*0450*/  IMAD.IADD R16, R15, 0x1, R8.reuse ;  /* 0x000000010f107824 */ /* 0x102fe400078e0208 */
[----:B------:R-:W-:Y:S02]  /*0460*/  IMAD.MOV.U32 R2, RZ, RZ, R8 ;  /* 0x000000ffff027224 */ /* 0x000fe400078e0008 */
[----:B------:R-:W-:Y:S02]  /*0470*/  IMAD.MOV.U32 R3, RZ, RZ, RZ ;  /* 0x000000ffff037224 */ /* 0x000fe400078e00ff */
[----:B------:R-:W-:Y:S02]  /*0480*/  IMAD.IADD R6, R16, 0x1, R15 ;  /* 0x0000000110067824 */ /* 0x000fe400078e020f */
[----:B------:R-:W-:Y:S02]  /*0490*/  IMAD.MOV.U32 R17, RZ, RZ, RZ ;  /* 0x000000ffff117224 */ /* 0x000fe400078e00ff */
[----:B-----5:R-:W-:Y:S01]  /*04a0*/  IMAD.WIDE R20, R11, UR4, R2 ;  /* 0x000000040b147c25 */ /* 0x020fe2000f8e0202 */
[----:B------:R-:W-:-:S03]  /*04b0*/  IADD3 R2, PT, PT, R6, R15, RZ ;  /* 0x0000000f06027210 */ /* 0x000fc60007ffe0ff */
[----:B------:R-:W-:Y:S01]  /*04c0*/  IMAD.WIDE R16, R11, UR4, R16 ;  /* 0x000000040b107c25 */ /* 0x000fe2000f8e0210 */
[----:B------:R-:W-:-:S03]  /*04d0*/  LEA R4, P1, R20, UR8, 0x2 ;  /* 0x0000000814047c11 */ /* 0x000fc6000f8210ff */
[----:B------:R-:W-:Y:S01]  /*04e0*/  IMAD.MOV.U32 R7, RZ, RZ, RZ ;  /* 0x000000ffff077224 */ /* 0x000fe200078e00ff */
[----:B------:R-:W-:Y:S01]  /*04f0*/  LEA R12, P0, R16, UR8, 0x2 ;  /* 0x00000008100c7c11 */ /* 0x000fe2000f8010ff */
[C---:B------:R-:W-:Y:S01]  /*0500*/  IMAD.WIDE R22, R11.reuse, UR4, R2 ;  /* 0x000000040b167c25 */ /* 0x040fe2000f8e0202 */
[----:B------:R-:W-:Y:S02]  /*0510*/  LEA.HI.X R5, R20, UR9, R21, 0x2, P1 ;  /* 0x0000000914057c11 */ /* 0x000fe400088f1415 */
[----:B------:R-:W-:Y:S01]  /*0520*/  LEA.HI.X R13, R16, UR9, R17, 0x2, P0 ;  /* 0x00000009100d7c11 */ /* 0x000fe200080f1411 */
[----:B------:R-:W-:Y:S01]  /*0530*/  IMAD.WIDE R6, R11, UR4, R6 ;  /* 0x000000040b067c25 */ /* 0x000fe2000f8e0206 */
[----:B------:R-:W-:Y:S01]  /*0540*/  LEA R16, P0, R22, UR8, 0x2 ;  /* 0x0000000816107c11 */ /* 0x000fe2000f8010ff */
[----:B------:R-:W2:Y:S01]  /*0550*/  LDG.E.CONSTANT R4, desc[UR10][R4.64] ;  /* 0x0000000a04047981 */ /* 0x000ea2000c1e9900 */
[----:B------:R-:W-:-:S03]  /*0560*/  LEA R20, P1, R6, UR8, 0x2 ;  /* 0x0000000806147c11 */ /* 0x000fc6000f8210ff */
[----:B------:R-:W3:Y:S01]  /*0570*/  LDG.E.CONSTANT R12, desc[UR10][R12.64] ;  /* 0x0000000a0c0c7981 */ /* 0x000ee2000c1e9900 */
[----:B------:R-:W-:Y:S02]  /*0580*/  LEA.HI.X R17, R22, UR9, R23, 0x2, P0 ;  /* 0x0000000916117c11 */ /* 0x000fe400080f1417 */
[----:B------:R-:W-:-:S03]  /*0590*/  LEA.HI.X R21, R6, UR9, R7, 0x2, P1 ;  /* 0x0000000906157c11 */ /* 0x000fc600088f1407 */
[----:B------:R-:W4:Y:S04]  /*05a0*/  LDG.E.CONSTANT R16, desc[UR10][R16.64] ;  /* 0x0000000a10107981 */ /* 0x000f28000c1e9900 */
[----:B------:R-:W4:Y:S01]  /*05b0*/  LDG.E.CONSTANT R20, desc[UR10][R20.64] ;  /* 0x0000000a14147981 */ /* 0x000f22000c1e9900 */
[----:B------:R-:W-:-:S04]  /*05c0*/  IMAD R10, R8, 0x4, R19 ;  /* 0x00000004080a7824 */ /* 0x000fc800078e0213 */
[----:B------:R-:W-:-:S04]  /*05d0*/  IMAD R3, R15, 0x4, R10 ;  /* 0x000000040f037824 */ /* 0x000fc800078e020a */
[----:B------:R-:W-:-:S04]  /*05e0*/  IMAD R6, R15, 0x4, R3 ;  /* 0x000000040f067824 */ /* 0x000fc800078e0203 */
[----:B------:R-:W-:Y:S01]  /*05f0*/  IMAD R7, R15, 0x4, R6 ;  /* 0x000000040f077824 */ /* 0x000fe200078e0206 */
[----:B------:R-:W-:-:S04]  /*0600*/  IADD3 R8, PT, PT, R2, R15, RZ ;  /* 0x0000000f02087210 */ /* 0x000fc80007ffe0ff */
[----:B------:R-:W-:Y:S01]  /*0610*/  ISETP.GE.AND P0, PT, R8, UR4, PT ;  /* 0x0000000408007c0c */ /* 0x000fe2000bf06270 */
[----:B--2---:R1:W-:Y:S04]  /*0620*/  STS [R10], R4 ;  /* 0x000000040a007388 */ /* 0x0043e80000000800 */
[----:B---3--:R1:W-:Y:S04]  /*0630*/  STS [R3], R12 ;  /* 0x0000000c03007388 */ /* 0x0083e80000000800 */
[----:B----4-:R1:W-:Y:S04]  /*0640*/  STS [R6], R20 ;  /* 0x0000001406007388 */ /* 0x0103e80000000800 */
[----:B------:R1:W-:Y:S01]  /*0650*/  STS [R7], R16 ;  /* 0x0000001007007388 */ /* 0x0003e20000000800 */
[----:B------:R-:W-:Y:S05]  /*0660*/  @!P0 BRA `(.L_x_5) ;  /* 0xfffffffc00788947 */ /* 0x000fea000383ffff */
.L_x_1:
[----:B------:R-:W-:Y:S05]  /*0670*/  BSYNC.RECONVERGENT B0 ;  /* 0x0000000000007941 */ /* 0x000fea0003800200 */
.L_x_0:
[----:B------:R-:W2:Y:S01]  /*0680*/  S2R R5, SR_CgaCtaId ;  /* 0x0000000000057919 */ /* 0x000ea20000008800 */
[----:B-1----:R-:W1:Y:S01]  /*0690*/  LDC R16, c[0x0][0x39c] ;  /* 0x0000e700ff107b82 */ /* 0x002e620000000800 */
[----:B------:R-:W-:Y:S01]  /*06a0*/  USHF.L.U32 UR4, UR4, 0x2, URZ ;  /* 0x0000000204047899 */ /* 0x000fe200080006ff */
[----:B0-----:R-:W-:Y:S02]  /*06b0*/  MOV R2, 0x400 ;  /* 0x0000040000027802 */ /* 0x001fe40000000f00 */
[----:B------:R-:W-:-:S04]  /*06c0*/  ISETP.NE.AND P0, PT, R0, RZ, PT ;  /* 0x000000ff0000720c */ /* 0x000fc80003f05270 */
[----:B------:R-:W0:Y:S08]  /*06d0*/  LDC R10, c[0x0][0x3b0] ;  /* 0x0000ec00ff0a7b82 */ /* 0x000e300000000800 */
[----:B------:R-:W3:Y:S01]  /*06e0*/  LDC.64 R12, c[0x0][0x3a8] ;  /* 0x0000ea00ff0c7b82 */ /* 0x000ee20000000a00 */
[C---:B-1----:R-:W-:Y:S02]  /*06f0*/  IMAD.SHL.U32 R6, R16.reuse, 0x8, RZ ;  /* 0x0000000810067824 */ /* 0x042fe400078e00ff */
[----:B------:R-:W-:Y:S01]  /*0700*/  IMAD.SHL.U32 R4, R16, 0x4, RZ ;  /* 0x0000000410047824 */ /* 0x000fe200078e00ff */
[----:B--2---:R-:W-:Y:S01]  /*0710*/  LEA R15, R5, R2, 0x18 ;  /* 0x00000002050f7211 */ /* 0x004fe200078ec0ff */
[----:B0-----:R-:W-:-:S03]  /*0720*/  IMAD.SHL.U32 R3, R10, 0x4, RZ ;  /* 0x000000040a037824 */ /* 0x001fc600078e00ff */
[----:B------:R-:W-:Y:S02]  /*0730*/  IADD3 R4, PT, PT, R15, UR4, R4 ;  /* 0x000000040f047c10 */ /* 0x000fe4000fffe004 */
[--C-:B------:R-:W-:Y:S02]  /*0740*/  IADD3 R8, PT, PT, R3, UR4, R6.reuse ;  /* 0x0000000403087c10 */ /* 0x100fe4000fffe006 */
[C---:B------:R-:W-:Y:S02]  /*0750*/  IADD3 R6, PT, PT, R15.reuse, UR4, R6 ;  /* 0x000000040f067c10 */ /* 0x040fe4000fffe006 */
[C---:B------:R-:W-:Y:S01]  /*0760*/  IADD3 R3, PT, PT, R15.reuse, R8, R3 ;  /* 0x000000080f037210 */ /* 0x040fe20007ffe003 */
[C---:B------:R-:W-:Y:S02]  /*0770*/  IMAD.IADD R7, R15.reuse, 0x1, R8 ;  /* 0x000000010f077824 */ /* 0x040fe400078e0208 */
[----:B------:R-:W-:Y:S02]  /*0780*/  VIADD R8, R15, UR4 ;  /* 0x000000040f087c36 */ /* 0x000fe40008000000 */
[----:B---3--:R-:W-:-:S05]  /*0790*/  IMAD R5, R12, 0x4, R3 ;  /* 0x000000040c057824 */ /* 0x008fca00078e0203 */
[----:B------:R-:W-:-:S05]  /*07a0*/  LEA R2, R12, R5, 0x2 ;  /* 0x000000050c027211 */ /* 0x000fca00078e10ff */
[----:B------:R-:W-:-:S04]  /*07b0*/  VIADD R14, R2, 0x4 ;  /* 0x00000004020e7836 */ /* 0x000fc80000000000 */
[----:B------:R-:W-:Y:S01]  /*07c0*/  IMAD R18, R13, 0x4, R14 ;  /* 0x000000040d127824 */ /* 0x000fe200078e020e */
[----:B------:R-:W-:Y:S06]  /*07d0*/  @P0 BRA `(.L_x_6) ;  /* 0x0000001000800947 */ /* 0x000fec0003800000 */
[----:B------:R-:W-:Y:S01]  /*07e0*/  MOV R15, 0xffffffff ;  /* 0xffffffff000f7802 */ /* 0x000fe20000000f00 */
[----:B------:R0:W-:Y:S01]  /*07f0*/  STS [R18+0x4], RZ ;  /* 0x000004ff12007388 */ /* 0x0001e20000000800 */
[----:B------:R-:W-:-:S03]  /*0800*/  ISETP.GE.AND P0, PT, R16, 0x1, PT ;  /* 0x000000011000780c */ /* 0x000fc60003f06270 */
[----:B------:R0:W-:Y:S04]  /*0810*/  STS [R3], RZ ;  /* 0x000000ff03007388 */ /* 0x0001e80000000800 */
[----:B------:R0:W-:Y:S04]  /*0820*/  STS [R2+0x4], RZ ;  /* 0x000004ff02007388 */ /* 0x0001e80000000800 */
[----:B------:R0:W-:Y:S02]  /*0830*/  STS [R18+0x8], R15 ;  /* 0x0000080f12007388 */ /* 0x0001e40000000800 */
[----:B------:R-:W-:Y:S05]  /*0840*/  @!P0 BRA `(.L_x_7) ;  /* 0x0000000400008947 */ /* 0x000fea0003800000 */
[C---:B------:R-:W-:Y:S01]  /*0850*/  ISETP.GE.U32.AND P0, PT, R16.reuse, 0x8, PT ;  /* 0x000000081000780c */ /* 0x040fe20003f06070 */
[----:B------:R-:W-:Y:S01]  /*0860*/  IMAD.MOV.U32 R17, RZ, RZ, RZ ;  /* 0x000000ffff117224 */ /* 0x000fe200078e00ff */
[----:B------:R-:W-:-:S04]  /*0870*/  LOP3.LUT R22, R16, 0x7, RZ, 0xc0, !PT ;  /* 0x0000000710167812 */ /* 0x000fc800078ec0ff */
[----:B------:R-:W-:-:S07]  /*0880*/  ISETP.NE.AND P1, PT, R22, RZ, PT ;  /* 0x000000ff1600720c */ /* 0x000fce0003f25270 */
[----:B------:R-:W-:Y:S06]  /*0890*/  @!P0 BRA `(.L_x_8) ;  /* 0x0000000000608947 */ /* 0x000fec0003800000 */
[----:B------:R-:W-:Y:S01]  /*08a0*/  LOP3.LUT R17, R16, 0x7ffffff8, RZ, 0xc0, !PT ;  /* 0x7ffffff810117812 */ /* 0x000fe200078ec0ff */
[----:B------:R-:W-:Y:S02]  /*08b0*/  IMAD.MOV.U32 R19, RZ, RZ, RZ ;  /* 0x000000ffff137224 */ /* 0x000fe400078e00ff */
[----:B------:R-:W-:-:S07]  /*08c0*/  IMAD.MOV.U32 R21, RZ, RZ, 0x7149f2ca ;  /* 0x7149f2caff157424 */ /* 0x000fce00078e00ff */
.L_x_9:
[C---:B01----:R-:W-:Y:S01]  /*08d0*/  IMAD R18, R19.reuse, 0x4, R8 ;  /* 0x0000000413127824 */ /* 0x043fe200078e0208 */
[C---:B------:R-:W-:Y:S01]  /*08e0*/  LEA R20, R19.reuse, R4, 0x2 ;  /* 0x0000000413147211 */ /* 0x040fe200078e10ff */
[----:B------:R-:W-:-:S03]  /*08f0*/  VIADD R19, R19, 0x8 ;  /* 0x0000000813137836 */ /* 0x000fc60000000000 */
[----:B------:R1:W-:Y:S02]  /*0900*/  STS [R18], R15 ;  /* 0x0000000f12007388 */ /* 0x0003e40000000800 */
[----:B------:R-:W-:Y:S02]  /*0910*/  ISETP.NE.AND P0, PT, R19, R17, PT ;  /* 0x000000111300720c */ /* 0x000fe40003f05270 */
[----:B------:R1:W-:Y:S04]  /*0920*/  STS [R20], R21 ;  /* 0x0000001514007388 */ /* 0x0003e80000000800 */
[----:B------:R1:W-:Y:S04]  /*0930*/  STS [R18+0x4], R15 ;  /* 0x0000040f12007388 */ /* 0x0003e80000000800 */
        /* <DEDUP_REMOVED lines=12> */
[----:B------:R1:W-:Y:S01]  /*0a00*/  STS [R20+0x1c], R21 ;  /* 0x00001c1514007388 */ /* 0x0003e20000000800 */
[----:B------:R-:W-:Y:S05]  /*0a10*/  @P0 BRA `(.L_x_9) ;  /* 0xfffffffc00ac0947 */ /* 0x000fea000383ffff */
.L_x_8:
[----:B------:R-:W-:Y:S05]  /*0a20*/  @!P1 BRA `(.L_x_7) ;  /* 0x0000000000889947 */ /* 0x000fea0003800000 */
[----:B------:R-:W-:Y:S02]  /*0a30*/  ISETP.GE.U32.AND P0, PT, R22, 0x4, PT ;  /* 0x000000041600780c */ /* 0x000fe40003f06070 */
[----:B-1----:R-:W-:-:S04]  /*0a40*/  LOP3.LUT R21, R16, 0x3, RZ, 0xc0, !PT ;  /* 0x0000000310157812 */ /* 0x002fc800078ec0ff */
[----:B------:R-:W-:-:S07]  /*0a50*/  ISETP.NE.AND P1, PT, R21, RZ, PT ;  /* 0x000000ff1500720c */ /* 0x000fce0003f25270 */
[----:B------:R-:W-:Y:S06]  /*0a60*/  @!P0 BRA `(.L_x_10) ;  /* 0x0000000000308947 */ /* 0x000fec0003800000 */
[C---:B0-----:R-:W-:Y:S02]  /*0a70*/  IMAD R18, R17.reuse, 0x4, R8 ;  /* 0x0000000411127824 */ /* 0x041fe400078e0208 */
[C---:B------:R-:W-:Y:S01]  /*0a80*/  IMAD R19, R17.reuse, 0x4, R4 ;  /* 0x0000000411137824 */ /* 0x040fe200078e0204 */
[----:B------:R-:W-:Y:S01]  /*0a90*/  IADD3 R17, PT, PT, R17, 0x4, RZ ;  /* 0x0000000411117810 */ /* 0x000fe20007ffe0ff */
[----:B------:R-:W-:Y:S01]  /*0aa0*/  IMAD.MOV.U32 R20, RZ, RZ, 0x7149f2ca ;  /* 0x7149f2caff147424 */ /* 0x000fe200078e00ff */
[----:B------:R1:W-:Y:S04]  /*0ab0*/  STS [R18], R15 ;  /* 0x0000000f12007388 */ /* 0x0003e80000000800 */
[----:B------:R1:W-:Y:S04]  /*0ac0*/  STS [R19], R20 ;  /* 0x0000001413007388 */ /* 0x0003e80000000800 */
[----:B------:R1:W-:Y:S04]  /*0ad0*/  STS [R18+0x4], R15 ;  /* 0x0000040f12007388 */ /* 0x0003e80000000800 */
[----:B------:R1:W-:Y:S04]  /*0ae0*/  STS [R19+0x4], R20 ;  /* 0x0000041413007388 */ /* 0x0003e80000000800 */
[----:B------:R1:W-:Y:S04]  /*0af0*/  STS [R18+0x8], R15 ;  /* 0x0000080f12007388 */ /* 0x0003e80000000800 */
[----:B------:R1:W-:Y:S04]  /*0b00*/  STS [R19+0x8], R20 ;  /* 0x0000081413007388 */ /* 0x0003e80000000800 */
[----:B------:R1:W-:Y:S04]  /*0b10*/  STS [R18+0xc], R15 ;  /* 0x00000c0f12007388 */ /* 0x0003e80000000800 */
[----:B------:R1:W-:Y:S02]  /*0b20*/  STS [R19+0xc], R20 ;  /* 0x00000c1413007388 */ /* 0x0003e40000000800 */
.L_x_10:
[----:B------:R-:W-:Y:S05]  /*0b30*/  @!P1 BRA `(.L_x_7) ;  /* 0x0000000000449947 */ /* 0x000fea0003800000 */
[----:B------:R-:W-:Y:S02]  /*0b40*/  LOP3.LUT R16, R16, 0x1, RZ, 0xc0, !PT ;  /* 0x0000000110107812 */ /* 0x000fe400078ec0ff */
[----:B------:R-:W-:Y:S02]  /*0b50*/  ISETP.NE.AND P0, PT, R21, 0x1, PT ;  /* 0x000000011500780c */ /* 0x000fe40003f05270 */
[----:B------:R-:W-:-:S13]  /*0b60*/  ISETP.NE.U32.AND P1, PT, R16, 0x1, PT ;  /* 0x000000011000780c */ /* 0x000fda0003f25070 */
[----:B-1----:R-:W-:Y:S01]  /*0b70*/  @!P1 IMAD.MOV.U32 R20, RZ, RZ, 0x7149f2ca ;  /* 0x7149f2caff149424 */ /* 0x002fe200078e00ff */
[----:B------:R-:W-:Y:S06]  /*0b80*/  @!P0 BRA `(.L_x_11) ;  /* 0x0000000000208947 */ /* 0x000fec0003800000 */
[C---:B------:R-:W-:Y:S02]  /*0b90*/  IMAD R16, R17.reuse, 0x4, R8 ;  /* 0x0000000411107824 */ /* 0x040fe400078e0208 */
[C---:B0-----:R-:W-:Y:S01]  /*0ba0*/  IMAD R18, R17.reuse, 0x4, R4 ;  /* 0x0000000411127824 */ /* 0x041fe200078e0204 */
[----:B------:R-:W-:Y:S01]  /*0bb0*/  IADD3 R17, PT, PT, R17, 0x2, RZ ;  /* 0x0000000211117810 */ /* 0x000fe20007ffe0ff */
[----:B------:R-:W-:Y:S01]  /*0bc0*/  IMAD.MOV.U32 R19, RZ, RZ, 0x7149f2ca ;  /* 0x7149f2caff137424 */ /* 0x000fe200078e00ff */
[----:B------:R1:W-:Y:S04]  /*0bd0*/  STS [R16], R15 ;  /* 0x0000000f10007388 */ /* 0x0003e80000000800 */
[----:B------:R1:W-:Y:S04]  /*0be0*/  STS [R18], R19 ;  /* 0x0000001312007388 */ /* 0x0003e80000000800 */
[----:B------:R1:W-:Y:S04]  /*0bf0*/  STS [R16+0x4], R15 ;  /* 0x0000040f10007388 */ /* 0x0003e80000000800 */
[----:B------:R1:W-:Y:S02]  /*0c00*/  STS [R18+0x4], R19 ;  /* 0x0000041312007388 */ /* 0x0003e40000000800 */
.L_x_11:
[C---:B-1----:R-:W-:Y:S02]  /*0c10*/  @!P1 IMAD R16, R17.reuse, 0x4, R8 ;  /* 0x0000000411109824 */ /* 0x042fe400078e0208 */
[----:B------:R-:W-:-:S03]  /*0c20*/  @!P1 IMAD R17, R17, 0x4, R4 ;  /* 0x0000000411119824 */ /* 0x000fc600078e0204 */
[----:B------:R2:W-:Y:S04]  /*0c30*/  @!P1 STS [R16], R15 ;  /* 0x0000000f10009388 */ /* 0x0005e80000000800 */
[----:B------:R2:W-:Y:S02]  /*0c40*/  @!P1 STS [R17], R20 ;  /* 0x0000001411009388 */ /* 0x0005e40000000800 */
.L_x_7:
[----:B------:R-:W-:-:S13]  /*0c50*/  ISETP.GE.AND P0, PT, R10, 0x1, PT ;  /* 0x000000010a00780c */ /* 0x000fda0003f06270 */
[----:B------:R-:W-:Y:S05]  /*0c60*/  @!P0 BRA `(.L_x_12) ;  /* 0x0000000400008947 */ /* 0x000fea0003800000 */
[C---:B------:R-:W-:Y:S01]  /*0c70*/  ISETP.GE.U32.AND P0, PT, R10.reuse, 0x8, PT ;  /* 0x000000080a00780c */ /* 0x040fe20003f06070 */
[----:B--2---:R-:W-:Y:S01]  /*0c80*/  IMAD.MOV.U32 R16, RZ, RZ, RZ ;  /* 0x000000ffff107224 */ /* 0x004fe200078e00ff */
[----:B-1----:R-:W-:-:S04]  /*0c90*/  LOP3.LUT R21, R10, 0x7, RZ, 0xc0, !PT ;  /* 0x000000070a157812 */ /* 0x002fc800078ec0ff */
[----:B------:R-:W-:-:S07]  /*0ca0*/  ISETP.NE.AND P1, PT, R21, RZ, PT ;  /* 0x000000ff1500720c */ /* 0x000fce0003f25270 */
[----:B------:R-:W-:Y:S06]  /*0cb0*/  @!P0 BRA `(.L_x_13) ;  /* 0x0000000000608947 */ /* 0x000fec0003800000 */
[----:B------:R-:W-:Y:S01]  /*0cc0*/  HFMA2 R20, -RZ, RZ, 10824, -13904 ;  /* 0x7149f2caff147431 */ /* 0x000fe200000001ff */
[----:B------:R-:W-:Y:S01]  /*0cd0*/  LOP3.LUT R16, R10, 0x7ffffff8, RZ, 0xc0, !PT ;  /* 0x7ffffff80a107812 */ /* 0x000fe200078ec0ff */
[----:B------:R-:W-:-:S07]  /*0ce0*/  IMAD.MOV.U32 R17, RZ, RZ, RZ ;  /* 0x000000ffff117224 */ /* 0x000fce00078e00ff */
.L_x_14:
[C---:B01----:R-:W-:Y:S02]  /*0cf0*/  IMAD R18, R17.reuse, 0x4, R6 ;  /* 0x0000000411127824 */ /* 0x043fe400078e0206 */
[C---:B------:R-:W-:Y:S02]  /*0d00*/  IMAD R19, R17.reuse, 0x4, R7 ;  /* 0x0000000411137824 */ /* 0x040fe400078e0207 */
[----:B------:R-:W-:Y:S01]  /*0d10*/  VIADD R17, R17, 0x8 ;  /* 0x0000000811117836 */ /* 0x000fe20000000000 */
[----:B------:R1:W-:Y:S04]  /*0d20*/  STS [R18], R15 ;  /* 0x0000000f12007388 */ /* 0x0003e80000000800 */
[----:B------:R1:W-:Y:S01]  /*0d30*/  STS [R19], R20 ;  /* 0x0000001413007388 */ /* 0x0003e20000000800 */
[----:B------:R-:W-:-:S03]  /*0d40*/  ISETP.NE.AND P0, PT, R17, R16, PT ;  /* 0x000000101100720c */ /* 0x000fc60003f05270 */
        /* <DEDUP_REMOVED lines=15> */
.L_x_13:
[----:B------:R-:W-:Y:S05]  /*0e40*/  @!P1 BRA `(.L_x_12) ;  /* 0x0000000000889947 */ /* 0x000fea0003800000 */
[----:B------:R-:W-:Y:S02]  /*0e50*/  ISETP.GE.U32.AND P0, PT, R21, 0x4, PT ;  /* 0x000000041500780c */ /* 0x000fe40003f06070 */
[----:B-1----:R-:W-:-:S04]  /*0e60*/  LOP3.LUT R19, R10, 0x3, RZ, 0xc0, !PT ;  /* 0x000000030a137812 */ /* 0x002fc800078ec0ff */
[----:B------:R-:W-:-:S07]  /*0e70*/  ISETP.NE.AND P1, PT, R19, RZ, PT ;  /* 0x000000ff1300720c */ /* 0x000fce0003f25270 */
[----:B------:R-:W-:Y:S06]  /*0e80*/  @!P0 BRA `(.L_x_15) ;  /* 0x0000000000308947 */ /* 0x000fec0003800000 */
[C---:B0-----:R-:W-:Y:S01]  /*0e90*/  IMAD R18, R16.reuse, 0x4, R6 ;  /* 0x0000000410127824 */ /* 0x041fe200078e0206 */
[C---:B------:R-:W-:Y:S01]  /*0ea0*/  LEA R17, R16.reuse, R7, 0x2 ;  /* 0x0000000710117211 */ /* 0x040fe200078e10ff */
[----:B------:R-:W-:Y:S02]  /*0eb0*/  IMAD.MOV.U32 R20, RZ, RZ, 0x7149f2ca ;  /* 0x7149f2caff147424 */ /* 0x000fe400078e00ff */
[----:B------:R-:W-:Y:S01]  /*0ec0*/  VIADD R16, R16, 0x4 ;  /* 0x0000000410107836 */ /* 0x000fe20000000000 */
        /* <DEDUP_REMOVED lines=8> */
.L_x_15:
[----:B------:R-:W-:Y:S05]  /*0f50*/  @!P1 BRA `(.L_x_12) ;  /* 0x0000000000449947 */ /* 0x000fea0003800000 */
[----:B------:R-:W-:Y:S02]  /*0f60*/  LOP3.LUT R10, R10, 0x1, RZ, 0xc0, !PT ;  /* 0x000000010a0a7812 */ /* 0x000fe400078ec0ff */
[----:B------:R-:W-:Y:S02]  /*0f70*/  ISETP.NE.AND P0, PT, R19, 0x1, PT ;  /* 0x000000011300780c */ /* 0x000fe40003f05270 */
[----:B------:R-:W-:-:S13]  /*0f80*/  ISETP.NE.U32.AND P1, PT, R10, 0x1, PT ;  /* 0x000000010a00780c */ /* 0x000fda0003f25070 */
[----:B------:R-:W-:Y:S01]  /*0f90*/  @!P1 IMAD.MOV.U32 R19, RZ, RZ, 0x7149f2ca ;  /* 0x7149f2caff139424 */ /* 0x000fe200078e00ff */
[----:B------:R-:W-:Y:S06]  /*0fa0*/  @!P0 BRA `(.L_x_16) ;  /* 0x0000000000208947 */ /* 0x000fec0003800000 */
[C---:B------:R-:W-:Y:S01]  /*0fb0*/  IMAD R10, R16.reuse, 0x4, R6 ;  /* 0x00000004100a7824 */ /* 0x040fe200078e0206 */
[C---:B-1----:R-:W-:Y:S01]  /*0fc0*/  LEA R17, R16.reuse, R7, 0x2 ;  /* 0x0000000710117211 */ /* 0x042fe200078e10ff */
[----:B0-----:R-:W-:Y:S02]  /*0fd0*/  IMAD.MOV.U32 R18, RZ, RZ, 0x7149f2ca ;  /* 0x7149f2caff127424 */ /* 0x001fe400078e00ff */
[----:B------:R-:W-:Y:S01]  /*0fe0*/  VIADD R16, R16, 0x2 ;  /* 0x0000000210107836 */ /* 0x000fe20000000000 */
[----:B------:R2:W-:Y:S04]  /*0ff0*/  STS [R10], R15 ;  /* 0x0000000f0a007388 */ /* 0x0005e80000000800 */
[----:B------:R2:W-:Y:S04]  /*1000*/  STS [R17], R18 ;  /* 0x0000001211007388 */ /* 0x0005e80000000800 */
[----:B------:R2:W-:Y:S04]  /*1010*/  STS [R10+0x4], R15 ;  /* 0x0000040f0a007388 */ /* 0x0005e80000000800 */
[----:B------:R2:W-:Y:S02]  /*1020*/  STS [R17+0x4], R18 ;  /* 0x0000041211007388 */ /* 0x0005e40000000800 */
.L_x_16:
[C---:B--2---:R-:W-:Y:S02]  /*1030*/  @!P1 IMAD R10, R16.reuse, 0x4, R6 ;  /* 0x00000004100a9824 */ /* 0x044fe400078e0206 */
[----:B------:R-:W-:-:S03]  /*1040*/  @!P1 IMAD R16, R16, 0x4, R7 ;  /* 0x0000000410109824 */ /* 0x000fc600078e0207 */
[----:B------:R3:W-:Y:S04]  /*1050*/  @!P1 STS [R10], R15 ;  /* 0x0000000f0a009388 */ /* 0x0007e80000000800 */
[----:B------:R3:W-:Y:S02]  /*1060*/  @!P1 STS [R16], R19 ;  /* 0x0000001310009388 */ /* 0x0007e40000000800 */
.L_x_12:
[----:B------:R-:W-:-:S13]  /*1070*/  ISETP.GE.AND P0, PT, R12, 0x1, PT ;  /* 0x000000010c00780c */ /* 0x000fda0003f06270 */
[----:B------:R-:W-:Y:S05]  /*1080*/  @!P0 BRA `(.L_x_17) ;  /* 0x0000000400008947 */ /* 0x000fea0003800000 */
[C---:B------:R-:W-:Y:S02]  /*1090*/  ISETP.GE.U32.AND P0, PT, R12.reuse, 0x8, PT ;  /* 0x000000080c00780c */ /* 0x040fe40003f06070 */
[----:B-1-3--:R-:W-:Y:S02]  /*10a0*/  LOP3.LUT R19, R12, 0x7, RZ, 0xc0, !PT ;  /* 0x000000070c137812 */ /* 0x00afe400078ec0ff */
[----:B------:R-:W-:Y:S02]  /*10b0*/  MOV R10, RZ ;  /* 0x000000ff000a7202 */ /* 0x000fe40000000f00 */
[----:B------:R-:W-:-:S07]  /*10c0*/  ISETP.NE.AND P1, PT, R19, RZ, PT ;  /* 0x000000ff1300720c */ /* 0x000fce0003f25270 */
[----:B------:R-:W-:Y:S06]  /*10d0*/  @!P0 BRA `(.L_x_18) ;  /* 0x0000000000608947 */ /* 0x000fec0003800000 */
[----:B------:R-:W-:Y:S01]  /*10e0*/  LOP3.LUT R10, R12, 0x7ffffff8, RZ, 0xc0, !PT ;  /* 0x7ffffff80c0a7812 */ /* 0x000fe200078ec0ff */
[----:B--2---:R-:W-:Y:S02]  /*10f0*/  IMAD.MOV.U32 R16, RZ, RZ, RZ ;  /* 0x000000ffff107224 */ /* 0x004fe400078e00ff */
[----:B------:R-:W-:-:S07]  /*1100*/  IMAD.MOV.U32 R20, RZ, RZ, 0x7149f2ca ;  /* 0x7149f2caff147424 */ /* 0x000fce00078e00ff */
.L_x_19:
[C---:B01----:R-:W-:Y:S01]  /*1110*/  IMAD R18, R16.reuse, 0x4, R3 ;  /* 0x0000000410127824 */ /* 0x043fe200078e0203 */
[----:B------:R-:W-:-:S03]  /*1120*/  IADD3 R16, PT, PT, R16, 0x8, RZ ;  /* 0x0000000810107810 */ /* 0x000fc60007ffe0ff */
[----:B------:R-:W-:Y:S01]  /*1130*/  IMAD R17, R12, 0x4, R18 ;  /* 0x000000040c117824 */ /* 0x000fe200078e0212 */
[----:B------:R1:W-:Y:S01]  /*1140*/  STS [R18+0x4], R15 ;  /* 0x0000040f12007388 */ /* 0x0003e20000000800 */
        /* <DEDUP_REMOVED lines=17> */
.L_x_18:
[----:B------:R-:W-:Y:S05]  /*1260*/  @!P1 BRA `(.L_x_17) ;  /* 0x0000000000889947 */ /* 0x000fea0003800000 */
[----:B------:R-:W-:Y:S02]  /*1270*/  ISETP.GE.U32.AND P0, PT, R19, 0x4, PT ;  /* 0x000000041300780c */ /* 0x000fe40003f06070 */
[----:B-12---:R-:W-:-:S04]  /*1280*/  LOP3.LUT R20, R12, 0x3, RZ, 0xc0, !PT ;  /* 0x000000030c147812 */ /* 0x006fc800078ec0ff */
[----:B------:R-:W-:-:S07]  /*1290*/  ISETP.NE.AND P1, PT, R20, RZ, PT ;  /* 0x000000ff1400720c */ /* 0x000fce0003f25270 */
[----:B------:R-:W-:Y:S06]  /*12a0*/  @!P0 BRA `(.L_x_20) ;  /* 0x0000000000308947 */ /* 0x000fec0003800000 */
[----:B------:R-:W-:Y:S02]  /*12b0*/  IMAD R16, R10, 0x4, R3 ;  /* 0x000000040a107824 */ /* 0x000fe400078e0203 */
[----:B0-----:R-:W-:Y:S02]  /*12c0*/  IMAD.MOV.U32 R18, RZ, RZ, 0x7149f2ca ;  /* 0x7149f2caff127424 */ /* 0x001fe400078e00ff */
[----:B------:R-:W-:Y:S01]  /*12d0*/  IMAD R17, R12, 0x4, R16 ;  /* 0x000000040c117824 */ /* 0x000fe200078e0210 */
[----:B------:R1:W-:Y:S01]  /*12e0*/  STS [R16+0x4], R15 ;  /* 0x0000040f10007388 */ /* 0x0003e20000000800 */
[----:B------:R-:W-:-:S03]  /*12f0*/  VIADD R10, R10, 0x4 ;  /* 0x000000040a0a7836 */ /* 0x000fc60000000000 */
[----:B------:R1:W-:Y:S04]  /*1300*/  STS [R17+0x4], R18 ;  /* 0x0000041211007388 */ /* 0x0003e80000000800 */
[----:B------:R1:W-:Y:S04]  /*1310*/  STS [R16+0x8], R15 ;  /* 0x0000080f10007388 */ /* 0x0003e80000000800 */
[----:B------:R1:W-:Y:S04]  /*1320*/  STS [R17+0x8], R18 ;  /* 0x0000081211007388 */ /* 0x0003e80000000800 */
[----:B------:R1:W-:Y:S04]  /*1330*/  STS [R16+0xc], R15 ;  /* 0x00000c0f10007388 */ /* 0x0003e80000000800 */
[----:B------:R1:W-:Y:S04]  /*1340*/  STS [R17+0xc], R18 ;  /* 0x00000c1211007388 */ /* 0x0003e80000000800 */
[----:B------:R1:W-:Y:S04]  /*1350*/  STS [R16+0x10], R15 ;  /* 0x0000100f10007388 */ /* 0x0003e80000000800 */
[----:B------:R1:W-:Y:S02]  /*1360*/  STS [R17+0x10], R18 ;  /* 0x0000101211007388 */ /* 0x0003e40000000800 */
.L_x_20:
[----:B------:R-:W-:Y:S05]  /*1370*/  @!P1 BRA `(.L_x_17) ;  /* 0x0000000000449947 */ /* 0x000fea0003800000 */
[----:B------:R-:W-:Y:S02]  /*1380*/  ISETP.NE.AND P0, PT, R20, 0x1, PT ;  /* 0x000000011400780c */ /* 0x000fe40003f05270 */
[----:B-1----:R-:W-:-:S04]  /*1390*/  LOP3.LUT R16, R12, 0x1, RZ, 0xc0, !PT ;  /* 0x000000010c107812 */ /* 0x002fc800078ec0ff */
[----:B------:R-:W-:-:S07]  /*13a0*/  ISETP.NE.U32.AND P1, PT, R16, 0x1, PT ;  /* 0x000000011000780c */ /* 0x000fce0003f25070 */
[----:B------:R-:W-:Y:S06]  /*13b0*/  @!P0 BRA `(.L_x_21) ;  /* 0x0000000000208947 */ /* 0x000fec0003800000 */
[C---:B------:R-:W-:Y:S01]  /*13c0*/  LEA R16, R10.reuse, R3, 0x2 ;  /* 0x000000030a107211 */ /* 0x040fe200078e10ff */
[----:B0-----:R-:W-:Y:S02]  /*13d0*/  IMAD.MOV.U32 R18, RZ, RZ, 0x7149f2ca ;  /* 0x7149f2caff127424 */ /* 0x001fe400078e00ff */
[----:B------:R-:W-:Y:S02]  /*13e0*/  VIADD R10, R10, 0x2 ;  /* 0x000000020a0a7836 */ /* 0x000fe40000000000 */
[----:B------:R-:W-:Y:S01]  /*13f0*/  IMAD R17, R12, 0x4, R16 ;  /* 0x000000040c117824 */ /* 0x000fe200078e0210 */
[----:B------:R1:W-:Y:S04]  /*1400*/  STS [R16+0x4], R15 ;  /* 0x0000040f10007388 */ /* 0x0003e80000000800 */
[----:B------:R1:W-:Y:S04]  /*1410*/  STS [R17+0x4], R18 ;  /* 0x0000041211007388 */ /* 0x0003e80000000800 */
[----:B------:R1:W-:Y:S04]  /*1420*/  STS [R16+0x8], R15 ;  /* 0x0000080f10007388 */ /* 0x0003e80000000800 */
[----:B------:R1:W-:Y:S02]  /*1430*/  STS [R17+0x8], R18 ;  /* 0x0000081211007388 */ /* 0x0003e40000000800 */
.L_x_21:
[----:B------:R-:W-:Y:S01]  /*1440*/  @!P1 IMAD R10, R10, 0x4, R3 ;  /* 0x000000040a0a9824 */ /* 0x000fe200078e0203 */
[----:B-1----:R-:W-:-:S03]  /*1450*/  @!P1 MOV R17, 0x7149f2ca ;  /* 0x7149f2ca00119802 */ /* 0x002fc60000000f00 */
[----:B------:R-:W-:Y:S01]  /*1460*/  @!P1 IMAD R12, R12, 0x4, R10 ;  /* 0x000000040c0c9824 */ /* 0x000fe200078e020a */
[----:B------:R4:W-:Y:S04]  /*1470*/  @!P1 STS [R10+0x4], R15 ;  /* 0x0000040f0a009388 */ /* 0x0009e80000000800 */
[----:B------:R4:W-:Y:S02]  /*1480*/  @!P1 STS [R12+0x4], R17 ;  /* 0x000004110c009388 */ /* 0x0009e40000000800 */
.L_x_17:
[----:B------:R-:W-:-:S13]  /*1490*/  ISETP.GE.AND P0, PT, R13, 0x1, PT ;  /* 0x000000010d00780c */ /* 0x000fda0003f06270 */
[----:B------:R-:W-:Y:S05]  /*14a0*/  @!P0 BRA `(.L_x_22) ;  /* 0x0000000000f08947 */ /* 0x000fea0003800000 */
[C---:B------:R-:W-:Y:S01]  /*14b0*/  ISETP.GE.U32.AND P1, PT, R13.reuse, 0x10, PT ;  /* 0x000000100d00780c */ /* 0x040fe20003f26070 */
[----:B-12-4-:R-:W-:Y:S01]  /*14c0*/  IMAD.MOV.U32 R17, RZ, RZ, RZ ;  /* 0x000000ffff117224 */ /* 0x016fe200078e00ff */
[----:B---3--:R-:W-:-:S04]  /*14d0*/  LOP3.LUT R16, R13, 0xf, RZ, 0xc0, !PT ;  /* 0x0000000f0d107812 */ /* 0x008fc800078ec0ff */
[----:B------:R-:W-:-:S07]  /*14e0*/  ISETP.NE.AND P2, PT, R16, RZ, PT ;  /* 0x000000ff1000720c */ /* 0x000fce0003f45270 */
[----:B------:R-:W-:Y:S06]  /*14f0*/  @!P1 BRA `(.L_x_23) ;  /* 0x0000000000589947 */ /* 0x000fec0003800000 */
[----:B------:R-:W-:Y:S01]  /*1500*/  LOP3.LUT R17, R13, 0x7ffffff0, RZ, 0xc0, !PT ;  /* 0x7ffffff00d117812 */ /* 0x000fe200078ec0ff */
[----:B------:R-:W-:-:S07]  /*1510*/  IMAD.MOV.U32 R10, RZ, RZ, RZ ;  /* 0x000000ffff0a7224 */ /* 0x000fce00078e00ff */
.L_x_24:
[C---:B-1----:R-:W-:Y:S01]  /*1520*/  IMAD R12, R10.reuse, 0x4, R2 ;  /* 0x000000040a0c7824 */ /* 0x042fe200078e0202 */
[----:B------:R-:W-:-:S04]  /*1530*/  IADD3 R10, PT, PT, R10, 0x10, RZ ;  /* 0x000000100a0a7810 */ /* 0x000fc80007ffe0ff */
        /* <DEDUP_REMOVED lines=18> */
.L_x_23:
[----:B------:R-:W-:Y:S05]  /*1660*/  @!P2 BRA `(.L_x_22) ;  /* 0x000000000080a947 */ /* 0x000fea0003800000 */
[----:B------:R-:W-:Y:S02]  /*1670*/  ISETP.GE.U32.AND P1, PT, R16, 0x8, PT ;  /* 0x000000081000780c */ /* 0x000fe40003f26070 */
[----:B-1----:R-:W-:-:S04]  /*1680*/  LOP3.LUT R12, R13, 0x7, RZ, 0xc0, !PT ;  /* 0x000000070d0c7812 */ /* 0x002fc800078ec0ff */
[----:B------:R-:W-:-:S07]  /*1690*/  ISETP.NE.AND P2, PT, R12, RZ, PT ;  /* 0x000000ff0c00720c */ /* 0x000fce0003f45270 */
[----:B------:R-:W-:Y:S06]  /*16a0*/  @!P1 BRA `(.L_x_25) ;  /* 0x0000000000289947 */ /* 0x000fec0003800000 */
[C---:B------:R-:W-:Y:S02]  /*16b0*/  IMAD R10, R17.reuse, 0x4, R14 ;  /* 0x00000004110a7824 */ /* 0x040fe400078e020e */
[----:B------:R-:W-:-:S03]  /*16c0*/  VIADD R17, R17, 0x8 ;  /* 0x0000000811117836 */ /* 0x000fc60000000000 */
[----:B------:R1:W-:Y:S04]  /*16d0*/  STS [R10+0x4], R15 ;  /* 0x0000040f0a007388 */ /* 0x0003e80000000800 */
[----:B------:R1:W-:Y:S04]  /*16e0*/  STS [R10+0x8], R15 ;  /* 0x0000080f0a007388 */ /* 0x0003e80000000800 */
[----:B------:R1:W-:Y:S04]  /*16f0*/  STS [R10+0xc], R15 ;  /* 0x00000c0f0a007388 */ /* 0x0003e80000000800 */
[----:B------:R1:W-:Y:S04]  /*1700*/  STS [R10+0x10], R15 ;  /* 0x0000100f0a007388 */ /* 0x0003e80000000800 */
[----:B------:R1:W-:Y:S04]  /*1710*/  STS [R10+0x14], R15 ;  /* 0x0000140f0a007388 */ /* 0x0003e80000000800 */
[----:B------:R1:W-:Y:S04]  /*1720*/  STS [R10+0x18], R15 ;  /* 0x0000180f0a007388 */ /* 0x0003e80000000800 */
[----:B------:R1:W-:Y:S04]  /*1730*/  STS [R10+0x1c], R15 ;  /* 0x00001c0f0a007388 */ /* 0x0003e80000000800 */
[----:B------:R1:W-:Y:S02]  /*1740*/  STS [R10+0x20], R15 ;  /* 0x0000200f0a007388 */ /* 0x0003e40000000800 */
.L_x_25:
[----:B------:R-:W-:Y:S05]  /*1750*/  @!P2 BRA `(.L_x_22) ;  /* 0x000000000044a947 */ /* 0x000fea0003800000 */
[----:B------:R-:W-:Y:S02]  /*1760*/  ISETP.GE.U32.AND P1, PT, R12, 0x4, PT ;  /* 0x000000040c00780c */ /* 0x000fe40003f26070 */
[----:B-1----:R-:W-:-:S04]  /*1770*/  LOP3.LUT R10, R13, 0x3, RZ, 0xc0, !PT ;  /* 0x000000030d0a7812 */ /* 0x002fc800078ec0ff */
[----:B------:R-:W-:-:S07]  /*1780*/  ISETP.NE.AND P2, PT, R10, RZ, PT ;  /* 0x000000ff0a00720c */ /* 0x000fce0003f45270 */
[C---:B------:R-:W-:Y:S02]  /*1790*/  @P1 IMAD R12, R17.reuse, 0x4, R14 ;  /* 0x00000004110c1824 */ /* 0x040fe400078e020e */
[----:B------:R-:W-:-:S03]  /*17a0*/  @P1 VIADD R17, R17, 0x4 ;  /* 0x0000000411111836 */ /* 0x000fc60000000000 */
[----:B------:R1:W-:Y:S04]  /*17b0*/  @P1 STS [R12+0x4], R15 ;  /* 0x0000040f0c001388 */ /* 0x0003e80000000800 */
[----:B------:R1:W-:Y:S04]  /*17c0*/  @P1 STS [R12+0x8], R15 ;  /* 0x0000080f0c001388 */ /* 0x0003e80000000800 */
[----:B------:R1:W-:Y:S04]  /*17d0*/  @P1 STS [R12+0xc], R15 ;  /* 0x00000c0f0c001388 */ /* 0x0003e80000000800 */
[----:B------:R1:W-:Y:S01]  /*17e0*/  @P1 STS [R12+0x10], R15 ;  /* 0x0000100f0c001388 */ /* 0x0003e20000000800 */
[----:B------:R-:W-:Y:S05]  /*17f0*/  @!P2 BRA `(.L_x_22) ;  /* 0x00000000001ca947 */ /* 0x000fea0003800000 */
[----:B------:R-:W-:-:S05]  /*1800*/  UMOV UR4, URZ ;  /* 0x000000ff00047c82 */ /* 0x000fca0008000000 */
.L_x_26:
[C---:B-1----:R-:W-:Y:S01]  /*1810*/  LEA R12, R17.reuse, R2, 0x2 ;  /* 0x00000002110c7211 */ /* 0x042fe200078e10ff */
[----:B------:R-:W-:Y:S01]  /*1820*/  UIADD3 UR4, UPT, UPT, UR4, 0x1, URZ ;  /* 0x0000000104047890 */ /* 0x000fe2000fffe0ff */
[----:B------:R-:W-:-:S03]  /*1830*/  VIADD R17, R17, 0x1 ;  /* 0x0000000111117836 */ /* 0x000fc60000000000 */
[----:B------:R1:W-:Y:S02]  /*1840*/  STS [R12+0x8], R15 ;  /* 0x0000080f0c007388 */ /* 0x0003e40000000800 */
[----:B------:R-:W-:-:S13]  /*1850*/  ISETP.NE.AND P1, PT, R10, UR4, PT ;  /* 0x000000040a007c0c */ /* 0x000fda000bf25270 */
[----:B-1----:R-:W-:Y:S05]  /*1860*/  @P1 BRA `(.L_x_26) ;  /* 0xfffffffc00e81947 */ /* 0x002fea000383ffff */
.L_x_22:
[----:B-1--4-:R-:W-:Y:S01]  /*1870*/  IMAD.MOV.U32 R12, RZ, RZ, 0x7149f2ca ;  /* 0x7149f2caff0c7424 */ /* 0x012fe200078e00ff */
[----:B-----5:R1:W-:Y:S01]  /*1880*/  STS [R6], R11 ;  /* 0x0000000b06007388 */ /* 0x0203e20000000800 */
[----:B---3--:R-:W-:Y:S01]  /*1890*/  IMAD.MOV.U32 R10, RZ, RZ, 0x1 ;  /* 0x00000001ff0a7424 */ /* 0x008fe200078e00ff */
[----:B------:R-:W-:Y:S02]  /*18a0*/  ISETP.LT.OR P0, PT, R11, RZ, !P0 ;  /* 0x000000ff0b00720c */ /* 0x000fe40004701670 */
[----:B------:R1:W-:Y:S04]  /*18b0*/  STS [R7], R12 ;  /* 0x0000000c07007388 */ /* 0x0003e80000000800 */
[----:B------:R1:W-:Y:S07]  /*18c0*/  STS [R3], R10 ;  /* 0x0000000a03007388 */ /* 0x0003ee0000000800 */
[----:B------:R-:W-:Y:S05]  /*18d0*/  @P0 BRA `(.L_x_6) ;  /* 0x0000000000400947 */ /* 0x000fea0003800000 */
[----:B--2---:R-:W-:Y:S02]  /*18e0*/  HFMA2 R16, -RZ, RZ, 0, 0 ;  /* 0x00000000ff107431 */ /* 0x004fe400000001ff */
[----:B------:R-:W-:Y:S02]  /*18f0*/  VIADD R13, R13, 0xffffffff ;  /* 0xffffffff0d0d7836 */ /* 0x000fe40000000000 */
[----:B-1----:R-:W-:Y:S02]  /*1900*/  IMAD.MOV.U32 R12, RZ, RZ, R11 ;  /* 0x000000ffff0c7224 */ /* 0x002fe400078e000b */
[----:B------:R-:W-:-:S07]  /*1910*/  IMAD.MOV.U32 R10, RZ, RZ, -0x1 ;  /* 0xffffffffff0a7424 */ /* 0x000fce00078e00ff */
.L_x_27:
[----:B0-----:R-:W-:Y:S01]  /*1920*/  LOP3.LUT R15, R12, R13, RZ, 0xc0, !PT ;  /* 0x0000000d0c0f7212 */ /* 0x001fe200078ec0ff */
[----:B------:R-:W-:Y:S05]  /*1930*/  YIELD ;  /* 0x0000000000007946 */ /* 0x000fea0003800000 */
[----:B------:R-:W-:-:S06]  /*1940*/  IMAD R12, R15, 0x4, R14 ;  /* 0x000000040f0c7824 */ /* 0x000fcc00078e020e */
[----:B------:R-:W0:Y:S02]  /*1950*/  ATOMS.CAS R12, [R12+0x4], R10, R11 ;  /* 0x0000040a0c0c738d */ /* 0x000e24000000000b */
[----:B0-----:R-:W-:-:S04]  /*1960*/  ISETP.NE.AND P0, PT, R12, R11, PT ;  /* 0x0000000b0c00720c */ /* 0x001fc80003f05270 */
[----:B------:R-:W-:-:S13]  /*1970*/  ISETP.EQ.OR P0, PT, R12, -0x1, !P0 ;  /* 0xffffffff0c00780c */ /* 0x000fda0004702670 */
[----:B------:R-:W-:Y:S05]  /*1980*/  @P0 BRA `(.L_x_6) ;  /* 0x0000000000140947 */ /* 0x000fea0003800000 */
[----:B------:R-:W0:Y:S01]  /*1990*/  LDCU UR4, c[0x0][0x3ac] ;  /* 0x00007580ff0477ac */ /* 0x000e220008000800 */
[----:B------:R-:W-:Y:S01]  /*19a0*/  VIADD R16, R16, 0x1 ;  /* 0x0000000110107836 */ /* 0x000fe20000000000 */
[----:B------:R-:W-:-:S04]  /*19b0*/  IADD3 R12, PT, PT, R15, 0x1, RZ ;  /* 0x000000010f0c7810 */ /* 0x000fc80007ffe0ff */
[----:B0-----:R-:W-:-:S13]  /*19c0*/  ISETP.NE.AND P0, PT, R16, UR4, PT ;  /* 0x0000000410007c0c */ /* 0x001fda000bf05270 */
[----:B------:R-:W-:Y:S05]  /*19d0*/  @P0 BRA `(.L_x_27) ;  /* 0xfffffffc00d00947 */ /* 0x000fea000383ffff */
.L_x_6:
[----:B------:R-:W-:Y:S05]  /*19e0*/  WARPSYNC.ALL ;  /* 0x0000000000007948 */ /* 0x000fea0003800000 */
[----:B------:R-:W3:Y:S02]  /*19f0*/  LDCU UR4, c[0x0][0x3a4] ;  /* 0x00007480ff0477ac */ /* 0x000ee40008000800 */
[----:B---3--:R-:W-:Y:S01]  /*1a00*/  UISETP.GE.AND UP0, UPT, UR4, 0x1, UPT ;  /* 0x000000010400788c */ /* 0x008fe2000bf06270 */
[----:B------:R-:W-:Y:S08]  /*1a10*/  BAR.SYNC.DEFER_BLOCKING 0x0 ;  /* 0x0000000000007b1d */ /* 0x000ff00000010000 */
[----:B------:R-:W-:Y:S05]  /*1a20*/  BRA.U !UP0, `(.L_x_28) ;  /* 0x0000003108bc7547 */ /* 0x000fea000b800000 */
[----:B------:R-:W3:Y:S01]  /*1a30*/  LDCU UR4, c[0x0][0x3a0] ;  /* 0x00007400ff0477ac */ /* 0x000ee20008000800 */
[----:B------:R-:W-:Y:S01]  /*1a40*/  LOP3.LUT R9, RZ, R9, RZ, 0x33, !PT ;  /* 0x00000009ff097212 */ /* 0x000fe200078e33ff */
[----:B------:R-:W4:Y:S04]  /*1a50*/  LDCU.64 UR6, c[0x0][0x3a8] ;  /* 0x00007500ff0677ac */ /* 0x000f280008000a00 */
[----:B---3--:R-:W-:Y:S01]  /*1a60*/  VIADD R9, R9, UR4 ;  /* 0x0000000409097c36 */ /* 0x008fe20008000000 */
[----:B------:R-:W-:Y:S01]  /*1a70*/  UMOV UR4, URZ ;  /* 0x000000ff00047c82 */ /* 0x000fe20008000000 */
[----:B----4-:R-:W-:-:S03]  /*1a80*/  UIADD3 UR7, UPT, UPT, UR7, -0x1, URZ ;  /* 0xffffffff07077890 */ /* 0x010fc6000fffe0ff */
[----:B-1----:R-:W-:Y:S01]  /*1a90*/  LEA.HI R10, R9, 0x1, RZ, 0x1b ;  /* 0x00000001090a7811 */ /* 0x002fe200078fd8ff */
[----:B------:R-:W-:-:S03]  /*1aa0*/  UIADD3 UR6, UPT, UPT, UR6, -0x1, URZ ;  /* 0xffffffff06067890 */ /* 0x000fc6000fffe0ff */
[----:B------:R-:W-:-:S09]  /*1ab0*/  LOP3.LUT R10, R10, 0xffffff0, RZ, 0xc0, !PT ;  /* 0x0ffffff00a0a7812 */ /* 0x000fd200078ec0ff */
.L_x_80:
[----:B-----5:R-:W1:Y:S01]  /*1ac0*/  LDC R11, c[0x0][0x3ac] ;  /* 0x0000eb00ff0b7b82 */ /* 0x020e620000000800 */
[----:B------:R-:W-:Y:S01]  /*1ad0*/  ISETP.NE.AND P2, PT, R0, RZ, PT ;  /* 0x000000ff0000720c */ /* 0x000fe20003f45270 */
[----:B------:R-:W-:-:S04]  /*1ae0*/  VIADD R14, R2, 0x4 ;  /* 0x00000004020e7836 */ /* 0x000fc80000000000 */
[----:B-1----:R-:W-:-:S08]  /*1af0*/  IMAD R11, R11, 0x4, R14 ;  /* 0x000000040b0b7824 */ /* 0x002fd000078e020e */
[----:B----4-:R-:W-:Y:S05]  /*1b00*/  @P2 BRA `(.L_x_29) ;  /* 0x0000001400602947 */ /* 0x010fea0003800000 */
[----:B------:R-:W1:Y:S02]  /*1b10*/  LDS R12, [R3] ;  /* 0x00000000030c7984 */ /* 0x000e640000000800 */
[----:B-1----:R-:W-:-:S13]  /*1b20*/  ISETP.NE.AND P0, PT, R12, RZ, PT ;  /* 0x000000ff0c00720c */ /* 0x002fda0003f05270 */
[----:B--2---:R-:W-:Y:S01]  /*1b30*/  @!P0 IMAD.MOV.U32 R16, RZ, RZ, -0x1 ;  /* 0xffffffffff108424 */ /* 0x004fe200078e00ff */
[----:B------:R1:W-:Y:S04]  /*1b40*/  @!P0 STS [R11+0x4], RZ ;  /* 0x000004ff0b008388 */ /* 0x0003e80000000800 */
[----:B------:R1:W-:Y:S01]  /*1b50*/  @!P0 STS [R11+0x8], R16 ;  /* 0x000008100b008388 */ /* 0x0003e20000000800 */
[----:B------:R-:W-:Y:S05]  /*1b60*/  @!P0 BRA `(.L_x_29) ;  /* 0x0000001400488947 */ /* 0x000fea0003800000 */
[----:B------:R-:W-:Y:S01]  /*1b70*/  ISETP.GE.AND P0, PT, R12, 0x2, PT ;  /* 0x000000020c00780c */ /* 0x000fe20003f06270 */
[----:B------:R-:W-:-:S12]  /*1b80*/  HFMA2 R21, -RZ, RZ, 0, 0 ;  /* 0x00000000ff157431 */ /* 0x000fd800000001ff */
[----:B------:R-:W-:Y:S05]  /*1b90*/  @!P0 BRA `(.L_x_30) ;  /* 0x0000000800748947 */ /* 0x000fea0003800000 */
[----:B------:R2:W3:Y:S01]  /*1ba0*/  LDS R20, [R7] ;  /* 0x0000000007147984 */ /* 0x0004e20000000800 */
[C---:B0-----:R-:W-:Y:S02]  /*1bb0*/  VIADD R15, R12.reuse, 0xfffffffe ;  /* 0xfffffffe0c0f7836 */ /* 0x041fe40000000000 */
[----:B------:R-:W-:Y:S02]  /*1bc0*/  VIADD R13, R12, 0xffffffff ;  /* 0xffffffff0c0d7836 */ /* 0x000fe40000000000 */
[----:B------:R-:W-:Y:S01]  /*1bd0*/  IMAD.MOV.U32 R21, RZ, RZ, RZ ;  /* 0x000000ffff157224 */ /* 0x000fe200078e00ff */
[----:B------:R-:W-:Y:S01]  /*1be0*/  ISETP.GE.U32.AND P1, PT, R15, 0xf, PT ;  /* 0x0000000f0f00780c */ /* 0x000fe20003f26070 */
[----:B-1----:R-:W-:Y:S01]  /*1bf0*/  IMAD.MOV.U32 R16, RZ, RZ, 0x1 ;  /* 0x00000001ff107424 */ /* 0x002fe200078e00ff */
[----:B------:R-:W-:-:S11]  /*1c00*/  LOP3.LUT P0, R15, R13, 0xf, RZ, 0xc0, !PT ;  /* 0x0000000f0d0f7812 */ /* 0x000fd6000780c0ff */
[----:B--2---:R-:W-:Y:S05]  /*1c10*/  @!P1 BRA `(.L_x_31) ;  /* 0x0000000400209947 */ /* 0x004fea0003800000 */
[----:B------:R-:W-:Y:S01]  /*1c20*/  MOV R21, RZ ;  /* 0x000000ff00157202 */ /* 0x000fe20000000f00 */
[----:B------:R-:W-:Y:S01]  /*1c30*/  IMAD.MOV.U32 R16, RZ, RZ, 0x1 ;  /* 0x00000001ff107424 */ /* 0x000fe200078e00ff */
[----:B------:R-:W-:-:S07]  /*1c40*/  LOP3.LUT R17, R13, 0xfffffff0, RZ, 0xc0, !PT ;  /* 0xfffffff00d117812 */ /* 0x000fce00078ec0ff */
.L_x_32:
[----:B------:R-:W-:-:S05]  /*1c50*/  IMAD R18, R16, 0x4, R7 ;  /* 0x0000000410127824 */ /* 0x000fca00078e0207 */
[----:B------:R-:W3:Y:S04]  /*1c60*/  LDS R25, [R18] ;  /* 0x0000000012197984 */ /* 0x000ee80000000800 */
[----:B------:R-:W0:Y:S04]  /*1c70*/  LDS R27, [R18+0x4] ;  /* 0x00000400121b7984 */ /* 0x000e280000000800 */
[----:B------:R-:W1:Y:S04]  /*1c80*/  LDS R29, [R18+0x8] ;  /* 0x00000800121d7984 */ /* 0x000e680000000800 */
[----:B------:R-:W2:Y:S04]  /*1c90*/  LDS R23, [R18+0xc] ;  /* 0x00000c0012177984 */ /* 0x000ea80000000800 */
[----:B------:R-:W4:Y:S04]  /*1ca0*/  LDS R19, [R18+0x10] ;  /* 0x0000100012137984 */ /* 0x000f280000000800 */
[----:B------:R-:W5:Y:S04]  /*1cb0*/  LDS R22, [R18+0x14] ;  /* 0x0000140012167984 */ /* 0x000f680000000800 */
[----:B------:R-:W5:Y:S01]  /*1cc0*/  LDS R24, [R18+0x18] ;  /* 0x0000180012187984 */ /* 0x000f620000000800 */
[----:B---3--:R-:W-:-:S04]  /*1cd0*/  FSETP.GEU.AND P1, PT, R25, R20, PT ;  /* 0x000000141900720b */ /* 0x008fc80003f2e000 */
[----:B------:R-:W-:Y:S02]  /*1ce0*/  FSEL R20, R25, R20, !P1 ;  /* 0x0000001419147208 */ /* 0x000fe40004800000 */
[----:B------:R-:W3:Y:S02]  /*1cf0*/  LDS R25, [R18+0x1c] ;  /* 0x00001c0012197984 */ /* 0x000ee40000000800 */
[----:B0-----:R-:W-:-:S04]  /*1d00*/  FSETP.GEU.AND P3, PT, R27, R20, PT ;  /* 0x000000141b00720b */ /* 0x001fc80003f6e000 */
[----:B------:R-:W-:-:S04]  /*1d10*/  FSEL R20, R27, R20, !P3 ;  /* 0x000000141b147208 */ /* 0x000fc80005800000 */
[----:B-1----:R-:W-:-:S04]  /*1d20*/  FSETP.GEU.AND P4, PT, R29, R20, PT ;  /* 0x000000141d00720b */ /* 0x002fc80003f8e000 */
[----:B------:R-:W-:-:S04]  /*1d30*/  FSEL R20, R29, R20, !P4 ;  /* 0x000000141d147208 */ /* 0x000fc80006000000 */
[----:B--2---:R-:W-:-:S04]  /*1d40*/  FSETP.GEU.AND P5, PT, R23, R20, PT ;  /* 0x000000141700720b */ /* 0x004fc80003fae000 */
[----:B------:R-:W-:Y:S02]  /*1d50*/  FSEL R20, R23, R20, !P5 ;  /* 0x0000001417147208 */ /* 0x000fe40006800000 */
[----:B------:R-:W0:Y:S02]  /*1d60*/  LDS R23, [R18+0x20] ;  /* 0x0000200012177984 */ /* 0x000e240000000800 */
[----:B----4-:R-:W-:-:S04]  /*1d70*/  FSETP.GEU.AND P6, PT, R19, R20, PT ;  /* 0x000000141300720b */ /* 0x010fc80003fce000 */
[----:B------:R-:W-:Y:S02]  /*1d80*/  FSEL R27, R19, R20, !P6 ;  /* 0x00000014131b7208 */ /* 0x000fe40007000000 */
[----:B------:R-:W1:Y:S01]  /*1d90*/  LDS R19, [R18+0x24] ;  /* 0x0000240012137984 */ /* 0x000e620000000800 */
[C---:B------:R-:W-:Y:S01]  /*1da0*/  SEL R20, R16.reuse, R21, !P1 ;  /* 0x0000001510147207 */ /* 0x040fe20004800000 */
[----:B------:R-:W-:Y:S01]  /*1db0*/  @!P3 VIADD R20, R16, 0x1 ;  /* 0x000000011014b836 */ /* 0x000fe20000000000 */
[-C--:B-----5:R-:W-:Y:S01]  /*1dc0*/  FSETP.GEU.AND P1, PT, R22, R27.reuse, PT ;  /* 0x0000001b1600720b */ /* 0x0a0fe20003f2e000 */
[----:B------:R-:W2:Y:S01]  /*1dd0*/  LDS R21, [R18+0x28] ;  /* 0x0000280012157984 */ /* 0x000ea20000000800 */
[C---:B------:R-:W-:Y:S01]  /*1de0*/  @!P4 VIADD R20, R16.reuse, 0x2 ;  /* 0x000000021014c836 */ /* 0x040fe20000000000 */
[C---:B------:R-:W-:Y:S01]  /*1df0*/  @!P5 IADD3 R20, PT, PT, R16.reuse, 0x3, RZ ;  /* 0x000000031014d810 */ /* 0x040fe20007ffe0ff */
[----:B------:R-:W-:Y:S01]  /*1e00*/  @!P6 VIADD R20, R16, 0x4 ;  /* 0x000000041014e836 */ /* 0x000fe20000000000 */
[----:B------:R-:W-:-:S02]  /*1e10*/  FSEL R27, R22, R27, !P1 ;  /* 0x0000001b161b7208 */ /* 0x000fc40004800000 */
[----:B------:R-:W4:Y:S02]  /*1e20*/  LDS R22, [R18+0x2c] ;  /* 0x00002c0012167984 */ /* 0x000f240000000800 */
[----:B------:R-:W-:-:S04]  /*1e30*/  FSETP.GEU.AND P3, PT, R24, R27, PT ;  /* 0x0000001b1800720b */ /* 0x000fc80003f6e000 */
[----:B------:R-:W-:Y:S01]  /*1e40*/  FSEL R24, R24, R27, !P3 ;  /* 0x0000001b18187208 */ /* 0x000fe20005800000 */
[----:B------:R-:W-:-:S03]  /*1e50*/  @!P1 VIADD R20, R16, 0x5 ;  /* 0x0000000510149836 */ /* 0x000fc60000000000 */
[----:B---3--:R-:W-:-:S04]  /*1e60*/  FSETP.GEU.AND P4, PT, R25, R24, PT ;  /* 0x000000181900720b */ /* 0x008fc80003f8e000 */
[----:B------:R-:W-:Y:S01]  /*1e70*/  FSEL R26, R25, R24, !P4 ;  /* 0x00000018191a7208 */ /* 0x000fe20006000000 */
[C---:B------:R-:W-:Y:S01]  /*1e80*/  @!P3 VIADD R20, R16.reuse, 0x6 ;  /* 0x000000061014b836 */ /* 0x040fe20000000000 */
[----:B------:R-:W3:Y:S04]  /*1e90*/  LDS R24, [R18+0x30] ;  /* 0x0000300012187984 */ /* 0x000ee80000000800 */
[----:B------:R-:W5:Y:S01]  /*1ea0*/  LDS R25, [R18+0x34] ;  /* 0x0000340012197984 */ /* 0x000f620000000800 */
[CC--:B0-----:R-:W-:Y:S02]  /*1eb0*/  FSETP.GEU.AND P5, PT, R23.reuse, R26.reuse, PT ;  /* 0x0000001a1700720b */ /* 0x0c1fe40003fae000 */
[----:B------:R-:W-:Y:S02]  /*1ec0*/  @!P4 VIADD R20, R16, 0x7 ;  /* 0x000000071014c836 */ /* 0x000fe40000000000 */
[----:B------:R-:W-:-:S02]  /*1ed0*/  FSEL R26, R23, R26, !P5 ;  /* 0x0000001a171a7208 */ /* 0x000fc40006800000 */
[----:B------:R-:W0:Y:S02]  /*1ee0*/  LDS R23, [R18+0x38] ;  /* 0x0000380012177984 */ /* 0x000e240000000800 */
[----:B-1----:R-:W-:-:S04]  /*1ef0*/  FSETP.GEU.AND P6, PT, R19, R26, PT ;  /* 0x0000001a1300720b */ /* 0x002fc80003fce000 */
[----:B------:R-:W-:Y:S02]  /*1f00*/  FSEL R26, R19, R26, !P6 ;  /* 0x0000001a131a7208 */ /* 0x000fe40007000000 */
[----:B------:R-:W1:Y:S01]  /*1f10*/  LDS R19, [R18+0x3c] ;  /* 0x00003c0012137984 */ /* 0x000e620000000800 */
[----:B------:R-:W-:Y:S02]  /*1f20*/  @!P5 IADD3 R20, PT, PT, R16, 0x8, RZ ;  /* 0x000000081014d810 */ /* 0x000fe40007ffe0ff */
[----:B--2---:R-:W-:-:S04]  /*1f30*/  FSETP.GEU.AND P1, PT, R21, R26, PT ;  /* 0x0000001a1500720b */ /* 0x004fc80003f2e000 */
[----:B------:R-:W-:Y:S01]  /*1f40*/  FSEL R21, R21, R26, !P1 ;  /* 0x0000001a15157208 */ /* 0x000fe20004800000 */
[----:B------:R-:W-:-:S03]  /*1f50*/  @!P6 VIADD R20, R16, 0x9 ;  /* 0x000000091014e836 */ /* 0x000fc60000000000 */
[----:B----4-:R-:W-:-:S04]  /*1f60*/  FSETP.GEU.AND P3, PT, R22, R21, PT ;  /* 0x000000151600720b */ /* 0x010fc80003f6e000 */
[----:B------:R-:W-:Y:S01]  /*1f70*/  FSEL R21, R22, R21, !P3 ;  /* 0x0000001516157208 */ /* 0x000fe20005800000 */
[----:B------:R-:W-:-:S03]  /*1f80*/  @!P1 VIADD R20, R16, 0xa ;  /* 0x0000000a10149836 */ /* 0x000fc60000000000 */
[----:B---3--:R-:W-:-:S04]  /*1f90*/  FSETP.GEU.AND P4, PT, R24, R21, PT ;  /* 0x000000151800720b */ /* 0x008fc80003f8e000 */
[----:B------:R-:W-:Y:S01]  /*1fa0*/  FSEL R24, R24, R21, !P4 ;  /* 0x0000001518187208 */ /* 0x000fe20006000000 */
[C---:B------:R-:W-:Y:S01]  /*1fb0*/  @!P3 VIADD R20, R16.reuse, 0xb ;  /* 0x0000000b1014b836 */ /* 0x040fe20000000000 */
[C---:B------:R-:W-:Y:S02]  /*1fc0*/  IADD3 R21, PT, PT, R16.reuse, 0xf, RZ ;  /* 0x0000000f10157810 */ /* 0x040fe40007ffe0ff */
[-C--:B-----5:R-:W-:Y:S02]  /*1fd0*/  FSETP.GEU.AND P5, PT, R25, R24.reuse, PT ;  /* 0x000000181900720b */ /* 0x0a0fe40003fae000 */
[----:B------:R-:W-:Y:S02]  /*1fe0*/  ISETP.NE.AND P3, PT, R21, R17, PT ;  /* 0x000000111500720c */ /* 0x000fe40003f65270 */
[----:B------:R-:W-:Y:S01]  /*1ff0*/  FSEL R24, R25, R24, !P5 ;  /* 0x0000001819187208 */ /* 0x000fe20006800000 */
[----:B------:R-:W-:-:S03]  /*2000*/  @!P4 VIADD R20, R16, 0xc ;  /* 0x0000000c1014c836 */ /* 0x000fc60000000000 */
[----:B0-----:R-:W-:-:S04]  /*2010*/  FSETP.GEU.AND P1, PT, R23, R24, PT ;  /* 0x000000181700720b */ /* 0x001fc80003f2e000 */
[----:B------:R-:W-:Y:S01]  /*2020*/  FSEL R24, R23, R24, !P1 ;  /* 0x0000001817187208 */ /* 0x000fe20004800000 */
[----:B------:R-:W-:-:S08]  /*2030*/  @!P5 VIADD R20, R16, 0xd ;  /* 0x0000000d1014d836 */ /* 0x000fd00000000000 */
[C---:B------:R-:W-:Y:S01]  /*2040*/  @!P1 VIADD R20, R16.reuse, 0xe ;  /* 0x0000000e10149836 */ /* 0x040fe20000000000 */
[----:B-1----:R-:W-:Y:S01]  /*2050*/  FSETP.GEU.AND P1, PT, R19, R24, PT ;  /* 0x000000181300720b */ /* 0x002fe20003f2e000 */
[----:B------:R-:W-:-:S03]  /*2060*/  VIADD R16, R16, 0x10 ;  /* 0x0000001010107836 */ /* 0x000fc60000000000 */
[----:B------:R-:W-:Y:S02]  /*2070*/  SEL R21, R21, R20, !P1 ;  /* 0x0000001415157207 */ /* 0x000fe40004800000 */
[----:B------:R-:W-:Y:S01]  /*2080*/  FSEL R20, R19, R24, !P1 ;  /* 0x0000001813147208 */ /* 0x000fe20004800000 */
[----:B------:R-:W-:Y:S06]  /*2090*/  @P3 BRA `(.L_x_32) ;  /* 0xfffffff800ec3947 */ /* 0x000fec000383ffff */
.L_x_31:
[----:B------:R-:W-:Y:S05]  /*20a0*/  @!P0 BRA `(.L_x_30) ;  /* 0x0000000400308947 */ /* 0x000fea0003800000 */
[----:B------:R-:W-:Y:S02]  /*20b0*/  ISETP.GE.U32.AND P1, PT, R15, 0x8, PT ;  /* 0x000000080f00780c */ /* 0x000fe40003f26070 */
[----:B------:R-:W-:-:S11]  /*20c0*/  LOP3.LUT P0, R24, R13, 0x7, RZ, 0xc0, !PT ;  /* 0x000000070d187812 */ /* 0x000fd6000780c0ff */
[----:B------:R-:W-:Y:S05]  /*20d0*/  @!P1 BRA `(.L_x_33) ;  /* 0x0000000000889947 */ /* 0x000fea0003800000 */
[----:B------:R-:W-:-:S05]  /*20e0*/  IMAD R22, R16, 0x4, R7 ;  /* 0x0000000410167824 */ /* 0x000fca00078e0207 */
[----:B------:R-:W3:Y:S04]  /*20f0*/  LDS R19, [R22] ;  /* 0x0000000016137984 */ /* 0x000ee80000000800 */
[----:B------:R-:W0:Y:S04]  /*2100*/  LDS R23, [R22+0x4] ;  /* 0x0000040016177984 */ /* 0x000e280000000800 */
[----:B------:R-:W1:Y:S04]  /*2110*/  LDS R26, [R22+0x8] ;  /* 0x00000800161a7984 */ /* 0x000e680000000800 */
[----:B------:R-:W2:Y:S04]  /*2120*/  LDS R18, [R22+0xc] ;  /* 0x00000c0016127984 */ /* 0x000ea80000000800 */
[----:B------:R-:W4:Y:S04]  /*2130*/  LDS R17, [R22+0x10] ;  /* 0x0000100016117984 */ /* 0x000f280000000800 */
[----:B------:R-:W5:Y:S01]  /*2140*/  LDS R15, [R22+0x14] ;  /* 0x00001400160f7984 */ /* 0x000f620000000800 */
[----:B---3--:R-:W-:-:S04]  /*2150*/  FSETP.GEU.AND P3, PT, R19, R20, PT ;  /* 0x000000141300720b */ /* 0x008fc80003f6e000 */
[----:B------:R-:W-:Y:S02]  /*2160*/  FSEL R20, R19, R20, !P3 ;  /* 0x0000001413147208 */ /* 0x000fe40005800000 */
[----:B------:R-:W3:Y:S01]  /*2170*/  LDS R19, [R22+0x18] ;  /* 0x0000180016137984 */ /* 0x000ee20000000800 */
[----:B------:R-:W-:Y:S02]  /*2180*/  SEL R21, R16, R21, !P3 ;  /* 0x0000001510157207 */ /* 0x000fe40005800000 */
[----:B0-----:R-:W-:-:S04]  /*2190*/  FSETP.GEU.AND P6, PT, R23, R20, PT ;  /* 0x000000141700720b */ /* 0x001fc80003fce000 */
[----:B------:R-:W-:Y:S02]  /*21a0*/  FSEL R23, R23, R20, !P6 ;  /* 0x0000001417177208 */ /* 0x000fe40007000000 */
[----:B------:R-:W0:Y:S02]  /*21b0*/  LDS R20, [R22+0x1c] ;  /* 0x00001c0016147984 */ /* 0x000e240000000800 */
[----:B-1----:R-:W-:-:S04]  /*21c0*/  FSETP.GEU.AND P5, PT, R26, R23, PT ;  /* 0x000000171a00720b */ /* 0x002fc80003fae000 */
[----:B------:R-:W-:Y:S02]  /*21d0*/  FSEL R23, R26, R23, !P5 ;  /* 0x000000171a177208 */ /* 0x000fe40006800000 */
[----:B------:R-:W-:Y:S02]  /*21e0*/  @!P6 IADD3 R21, PT, PT, R16, 0x1, RZ ;  /* 0x000000011015e810 */ /* 0x000fe40007ffe0ff */
[----:B--2---:R-:W-:-:S04]  /*21f0*/  FSETP.GEU.AND P4, PT, R18, R23, PT ;  /* 0x000000171200720b */ /* 0x004fc80003f8e000 */
[----:B------:R-:W-:Y:S01]  /*2200*/  FSEL R18, R18, R23, !P4 ;  /* 0x0000001712127208 */ /* 0x000fe20006000000 */
[----:B------:R-:W-:-:S03]  /*2210*/  @!P5 VIADD R21, R16, 0x2 ;  /* 0x000000021015d836 */ /* 0x000fc60000000000 */
[----:B----4-:R-:W-:-:S04]  /*2220*/  FSETP.GEU.AND P1, PT, R17, R18, PT ;  /* 0x000000121100720b */ /* 0x010fc80003f2e000 */
[----:B------:R-:W-:Y:S01]  /*2230*/  FSEL R18, R17, R18, !P1 ;  /* 0x0000001211127208 */ /* 0x000fe20004800000 */
[----:B------:R-:W-:-:S03]  /*2240*/  @!P4 VIADD R21, R16, 0x3 ;  /* 0x000000031015c836 */ /* 0x000fc60000000000 */
[----:B-----5:R-:W-:-:S04]  /*2250*/  FSETP.GEU.AND P3, PT, R15, R18, PT ;  /* 0x000000120f00720b */ /* 0x020fc80003f6e000 */
[----:B------:R-:W-:Y:S01]  /*2260*/  FSEL R18, R15, R18, !P3 ;  /* 0x000000120f127208 */ /* 0x000fe20005800000 */
[----:B------:R-:W-:-:S03]  /*2270*/  @!P1 VIADD R21, R16, 0x4 ;  /* 0x0000000410159836 */ /* 0x000fc60000000000 */
[----:B---3--:R-:W-:-:S04]  /*2280*/  FSETP.GEU.AND P6, PT, R19, R18, PT ;  /* 0x000000121300720b */ /* 0x008fc80003fce000 */
[----:B------:R-:W-:Y:S01]  /*2290*/  FSEL R19, R19, R18, !P6 ;  /* 0x0000001213137208 */ /* 0x000fe20007000000 */
[----:B------:R-:W-:-:S03]  /*22a0*/  @!P3 VIADD R21, R16, 0x5 ;  /* 0x000000051015b836 */ /* 0x000fc60000000000 */
[----:B0-----:R-:W-:-:S04]  /*22b0*/  FSETP.GEU.AND P4, PT, R20, R19, PT ;  /* 0x000000131400720b */ /* 0x001fc80003f8e000 */
[----:B------:R-:W-:Y:S02]  /*22c0*/  FSEL R20, R20, R19, !P4 ;  /* 0x0000001314147208 */ /* 0x000fe40006000000 */
[----:B------:R-:W-:-:S07]  /*22d0*/  @!P6 IADD3 R21, PT, PT, R16, 0x6, RZ ;  /* 0x000000061015e810 */ /* 0x000fce0007ffe0ff */
[C---:B------:R-:W-:Y:S02]  /*22e0*/  @!P4 VIADD R21, R16.reuse, 0x7 ;  /* 0x000000071015c836 */ /* 0x040fe40000000000 */
[----:B------:R-:W-:-:S07]  /*22f0*/  VIADD R16, R16, 0x8 ;  /* 0x0000000810107836 */ /* 0x000fce0000000000 */
.L_x_33:
[----:B------:R-:W-:Y:S05]  /*2300*/  @!P0 BRA `(.L_x_30) ;  /* 0x0000000000988947 */ /* 0x000fea0003800000 */
[----:B------:R-:W-:Y:S02]  /*2310*/  ISETP.GE.U32.AND P0, PT, R24, 0x4, PT ;  /* 0x000000041800780c */ /* 0x000fe40003f06070 */
[----:B------:R-:W-:-:S04]  /*2320*/  LOP3.LUT R13, R13, 0x3, RZ, 0xc0, !PT ;  /* 0x000000030d0d7812 */ /* 0x000fc800078ec0ff */
[----:B------:R-:W-:-:S07]  /*2330*/  ISETP.NE.AND P1, PT, R13, RZ, PT ;  /* 0x000000ff0d00720c */ /* 0x000fce0003f25270 */
[----:B------:R-:W-:Y:S06]  /*2340*/  @!P0 BRA `(.L_x_34) ;  /* 0x0000000000488947 */ /* 0x000fec0003800000 */
[----:B------:R-:W-:-:S05]  /*2350*/  IMAD R15, R16, 0x4, R7 ;  /* 0x00000004100f7824 */ /* 0x000fca00078e0207 */
[----:B------:R-:W3:Y:S04]  /*2360*/  LDS R17, [R15] ;  /* 0x000000000f117984 */ /* 0x000ee80000000800 */
[----:B------:R-:W0:Y:S04]  /*2370*/  LDS R18, [R15+0x4] ;  /* 0x000004000f127984 */ /* 0x000e280000000800 */
[----:B------:R-:W1:Y:S04]  /*2380*/  LDS R22, [R15+0x8] ;  /* 0x000008000f167984 */ /* 0x000e680000000800 */
[----:B------:R-:W2:Y:S01]  /*2390*/  LDS R24, [R15+0xc] ;  /* 0x00000c000f187984 */ /* 0x000ea20000000800 */
[----:B---3--:R-:W-:-:S04]  /*23a0*/  FSETP.GEU.AND P0, PT, R17, R20, PT ;  /* 0x000000141100720b */ /* 0x008fc80003f0e000 */
[----:B------:R-:W-:Y:S02]  /*23b0*/  FSEL R17, R17, R20, !P0 ;  /* 0x0000001411117208 */ /* 0x000fe40004000000 */
[----:B------:R-:W-:Y:S02]  /*23c0*/  SEL R21, R16, R21, !P0 ;  /* 0x0000001510157207 */ /* 0x000fe40004000000 */
[----:B0-----:R-:W-:-:S04]  /*23d0*/  FSETP.GEU.AND P3, PT, R18, R17, PT ;  /* 0x000000111200720b */ /* 0x001fc80003f6e000 */
[----:B------:R-:W-:-:S04]  /*23e0*/  FSEL R17, R18, R17, !P3 ;  /* 0x0000001112117208 */ /* 0x000fc80005800000 */
[----:B-1----:R-:W-:-:S04]  /*23f0*/  FSETP.GEU.AND P4, PT, R22, R17, PT ;  /* 0x000000111600720b */ /* 0x002fc80003f8e000 */
[----:B------:R-:W-:Y:S01]  /*2400*/  FSEL R17, R22, R17, !P4 ;  /* 0x0000001116117208 */ /* 0x000fe20006000000 */
[----:B------:R-:W-:-:S03]  /*2410*/  @!P3 VIADD R21, R16, 0x1 ;  /* 0x000000011015b836 */ /* 0x000fc60000000000 */
[----:B--2---:R-:W-:-:S04]  /*2420*/  FSETP.GEU.AND P5, PT, R24, R17, PT ;  /* 0x000000111800720b */ /* 0x004fc80003fae000 */
[----:B------:R-:W-:Y:S02]  /*2430*/  FSEL R20, R24, R17, !P5 ;  /* 0x0000001118147208 */ /* 0x000fe40006800000 */
[----:B------:R-:W-:-:S07]  /*2440*/  @!P4 IADD3 R21, PT, PT, R16, 0x2, RZ ;  /* 0x000000021015c810 */ /* 0x000fce0007ffe0ff */
[C---:B------:R-:W-:Y:S02]  /*2450*/  @!P5 VIADD R21, R16.reuse, 0x3 ;  /* 0x000000031015d836 */ /* 0x040fe40000000000 */
[----:B------:R-:W-:-:S07]  /*2460*/  VIADD R16, R16, 0x4 ;  /* 0x0000000410107836 */ /* 0x000fce0000000000 */
.L_x_34:
[----:B------:R-:W-:Y:S05]  /*2470*/  @!P1 BRA `(.L_x_30) ;  /* 0x00000000003c9947 */ /* 0x000fea0003800000 */
[----:B------:R-:W-:Y:S01]  /*2480*/  IMAD R17, R16, 0x4, R7 ;  /* 0x0000000410117824 */ /* 0x000fe200078e0207 */
[----:B------:R-:W-:-:S04]  /*2490*/  ISETP.NE.AND P1, PT, R13, 0x1, PT ;  /* 0x000000010d00780c */ /* 0x000fc80003f25270 */
[----:B------:R-:W3:Y:S02]  /*24a0*/  LDS R15, [R17] ;  /* 0x00000000110f7984 */ /* 0x000ee40000000800 */
[----:B---3--:R-:W-:-:S04]  /*24b0*/  FSETP.GEU.AND P0, PT, R15, R20, PT ;  /* 0x000000140f00720b */ /* 0x008fc80003f0e000 */
[----:B------:R-:W-:Y:S02]  /*24c0*/  FSEL R20, R15, R20, !P0 ;  /* 0x000000140f147208 */ /* 0x000fe40004000000 */
[----:B------:R-:W-:Y:S01]  /*24d0*/  SEL R21, R16, R21, !P0 ;  /* 0x0000001510157207 */ /* 0x000fe20004000000 */
[----:B------:R-:W-:Y:S06]  /*24e0*/  @!P1 BRA `(.L_x_30) ;  /* 0x0000000000209947 */ /* 0x000fec0003800000 */
[----:B------:R-:W-:Y:S02]  /*24f0*/  ISETP.NE.AND P1, PT, R13, 0x2, PT ;  /* 0x000000020d00780c */ /* 0x000fe40003f25270 */
[----:B------:R-:W0:Y:S11]  /*2500*/  LDS R13, [R17+0x4] ;  /* 0x00000400110d7984 */ /* 0x000e360000000800 */
[----:B------:R-:W1:Y:S01]  /*2510*/  @P1 LDS R15, [R17+0x8] ;  /* 0x00000800110f1984 */ /* 0x000e620000000800 */
[----:B0-----:R-:W-:-:S04]  /*2520*/  FSETP.GEU.AND P0, PT, R13, R20, PT ;  /* 0x000000140d00720b */ /* 0x001fc80003f0e000 */
[----:B------:R-:W-:-:S04]  /*2530*/  FSEL R20, R13, R20, !P0 ;  /* 0x000000140d147208 */ /* 0x000fc80004000000 */
[----:B-1----:R-:W-:-:S05]  /*2540*/  FSETP.GEU.OR P3, PT, R15, R20, !P1 ;  /* 0x000000140f00720b */ /* 0x002fca0004f6e400 */
[----:B------:R-:W-:-:S08]  /*2550*/  @!P0 VIADD R21, R16, 0x1 ;  /* 0x0000000110158836 */ /* 0x000fd00000000000 */
[----:B------:R-:W-:-:S07]  /*2560*/  @!P3 IADD3 R21, PT, PT, R16, 0x2, RZ ;  /* 0x000000021015b810 */ /* 0x000fce0007ffe0ff */
.L_x_30:
[C-C-:B0-----:R-:W-:Y:S01]  /*2570*/  IMAD R15, R12.reuse, 0x4, R6.reuse ;  /* 0x000000040c0f7824 */ /* 0x141fe200078e0206 */
[----:B------:R-:W-:Y:S01]  /*2580*/  MOV R24, 0xffffffff ;  /* 0xffffffff00187802 */ /* 0x000fe20000000f00 */
[C---:B------:R-:W-:Y:S01]  /*2590*/  IMAD R13, R21.reuse, 0x4, R6 ;  /* 0x00000004150d7824 */ /* 0x040fe200078e0206 */
[----:B------:R-:W0:Y:S01]  /*25a0*/  LDCU UR5, c[0x0][0x39c] ;  /* 0x00007380ff0577ac */ /* 0x000e220008000800 */
[--C-:B------:R-:W-:Y:S01]  /*25b0*/  IMAD R12, R12, 0x4, R7.reuse ;  /* 0x000000040c0c7824 */ /* 0x100fe200078e0207 */
[----:B------:R-:W2:Y:S01]  /*25c0*/  LDS R18, [R15+-0x4] ;  /* 0xfffffc000f127984 */ /* 0x000ea20000000800 */
[----:B---3--:R-:W-:Y:S02]  /*25d0*/  IMAD R20, R21, 0x4, R7 ;  /* 0x0000000415147824 */ /* 0x008fe400078e0207 */
[----:B------:R-:W-:Y:S01]  /*25e0*/  IMAD.MOV.U32 R21, RZ, RZ, 0x7149f2ca ;  /* 0x7149f2caff157424 */ /* 0x000fe200078e00ff */
[----:B-1----:R-:W-:Y:S01]  /*25f0*/  LDS R16, [R13] ;  /* 0x000000000d107984 */ /* 0x002fe20000000800 */
[----:B0-----:R-:W-:-:S03]  /*2600*/  UISETP.GE.AND UP0, UPT, UR5, 0x1, UPT ;  /* 0x000000010500788c */ /* 0x001fc6000bf06270 */
[----:B--2---:R-:W-:Y:S04]  /*2610*/  STS [R13], R18 ;  /* 0x000000120d007388 */ /* 0x004fe80000000800 */
[----:B------:R-:W0:Y:S04]  /*2620*/  LDS R19, [R12+-0x4] ;  /* 0xfffffc000c137984 */ /* 0x000e280000000800 */
[----:B0-----:R-:W-:Y:S04]  /*2630*/  STS [R20], R19 ;  /* 0x0000001314007388 */ /* 0x001fe80000000800 */
[----:B------:R-:W-:Y:S04]  /*2640*/  STS [R15+-0x4], R24 ;  /* 0xfffffc180f007388 */ /* 0x000fe80000000800 */
[----:B------:R-:W-:Y:S04]  /*2650*/  STS [R12+-0x4], R21 ;  /* 0xfffffc150c007388 */ /* 0x000fe80000000800 */
[----:B------:R-:W0:Y:S02]  /*2660*/  LDS R17, [R3] ;  /* 0x0000000003117984 */ /* 0x000e240000000800 */
[----:B0-----:R-:W-:-:S02]  /*2670*/  VIADD R22, R17, 0xffffffff ;  /* 0xffffffff11167836 */ /* 0x001fc40000000000 */
[----:B------:R-:W-:-:S03]  /*2680*/  IMAD.MOV.U32 R17, RZ, RZ, RZ ;  /* 0x000000ffff117224 */ /* 0x000fc600078e00ff */
[----:B------:R0:W-:Y:S04]  /*2690*/  STS [R3], R22 ;  /* 0x0000001603007388 */ /* 0x0001e80000000800 */
[----:B------:R0:W-:Y:S01]  /*26a0*/  STS [R11+0x8], R16 ;  /* 0x000008100b007388 */ /* 0x0001e20000000800 */
[----:B------:R-:W-:Y:S05]  /*26b0*/  BRA.U !UP0, `(.L_x_35) ;  /* 0x0000000908707547 */ /* 0x000fea000b800000 */
[----:B------:R-:W1:Y:S02]  /*26c0*/  LDCU UR8, c[0x0][0x3ac] ;  /* 0x00007580ff0877ac */ /* 0x000e640008000800 */
[----:B-1----:R-:W-:-:S09]  /*26d0*/  UISETP.GE.AND UP0, UPT, UR8, 0x1, UPT ;  /* 0x000000010800788c */ /* 0x002fd2000bf06270 */
[----:B------:R-:W-:Y:S05]  /*26e0*/  BRA.U !UP0, `(.L_x_36) ;  /* 0x0000000108fc7547 */ /* 0x000fea000b800000 */
[----:B------:R-:W-:Y:S01]  /*26f0*/  HFMA2 R17, -RZ, RZ, 0, 0 ;  /* 0x00000000ff117431 */ /* 0x000fe200000001ff */
[----:B------:R-:W-:Y:S01]  /*2700*/  BSSY B1, `(.L_x_37) ;  /* 0x000003c000017945 */ /* 0x000fe20003800000 */
[----:B------:R-:W-:-:S07]  /*2710*/  IMAD.MOV.U32 R15, RZ, RZ, RZ ;  /* 0x000000ffff0f7224 */ /* 0x000fce00078e00ff */
.L_x_46:
[----:B------:R-:W1:Y:S01]  /*2720*/  LDC.64 R12, c[0x0][0x380] ;  /* 0x0000e000ff0c7b82 */ /* 0x000e620000000a00 */
[----:B------:R-:W2:Y:S02]  /*2730*/  LDCU UR5, c[0x0][0x39c] ;  /* 0x00007380ff0577ac */ /* 0x000ea40008000800 */
[----:B--2---:R-:W-:-:S04]  /*2740*/  IMAD R19, R16, UR5, R15 ;  /* 0x0000000510137c24 */ /* 0x004fc8000f8e020f */
[----:B-1----:R-:W-:-:S06]  /*2750*/  IMAD.WIDE R12, R19, 0x4, R12 ;  /* 0x00000004130c7825 */ /* 0x002fcc00078e020c */
[----:B------:R-:W2:Y:S01]  /*2760*/  LDG.E.CONSTANT R13, desc[UR10][R12.64] ;  /* 0x0000000a0c0d7981 */ /* 0x000ea2000c1e9900 */
[----:B------:R-:W-:Y:S01]  /*2770*/  BSSY B0, `(.L_x_38) ;  /* 0x0000030000007945 */ /* 0x000fe20003800000 */
[----:B--2---:R-:W-:-:S13]  /*2780*/  ISETP.GE.AND P0, PT, R13, RZ, PT ;  /* 0x000000ff0d00720c */ /* 0x004fda0003f06270 */
[----:B------:R-:W-:Y:S05]  /*2790*/  @!P0 BRA `(.L_x_39) ;  /* 0x0000000000b48947 */ /* 0x000fea0003800000 */
[----:B------:R-:W-:Y:S01]  /*27a0*/  LOP3.LUT R19, R13, UR7, RZ, 0xc0, !PT ;  /* 0x000000070d137c12 */ /* 0x000fe2000f8ec0ff */
[----:B------:R-:W-:Y:S01]  /*27b0*/  BSSY.RECONVERGENT B2, `(.L_x_40) ;  /* 0x0000012000027945 */ /* 0x000fe20003800200 */
[----:B------:R-:W-:-:S03]  /*27c0*/  IMAD.MOV.U32 R18, RZ, RZ, RZ ;  /* 0x000000ffff127224 */ /* 0x000fc600078e00ff */
[----:B------:R-:W-:-:S07]  /*27d0*/  IMAD.MOV.U32 R21, RZ, RZ, R19 ;  /* 0x000000ffff157224 */ /* 0x000fce00078e0013 */
.L_x_42:
[----:B------:R-:W-:Y:S01]  /*27e0*/  IMAD R12, R21, 0x4, R2 ;  /* 0x00000004150c7824 */ /* 0x000fe200078e0202 */
[----:B------:R-:W-:-:S05]  /*27f0*/  PLOP3.LUT P0, PT, PT, PT, PT, 0x80, 0x8 ;  /* 0x000000000008781c */ /* 0x000fca0003f0f070 */
[----:B------:R-:W1:Y:S02]  /*2800*/  LDS R12, [R12+0x8] ;  /* 0x000008000c0c7984 */ /* 0x000e640000000800 */
[----:B-1----:R-:W-:-:S13]  /*2810*/  ISETP.NE.AND P1, PT, R12, -0x1, PT ;  /* 0xffffffff0c00780c */ /* 0x002fda0003f25270 */
[----:B------:R-:W-:Y:S05]  /*2820*/  @!P1 BRA `(.L_x_41) ;  /* 0x0000000000289947 */ /* 0x000fea0003800000 */
[----:B------:R-:W-:Y:S02]  /*2830*/  ISETP.NE.AND P1, PT, R12, R13, PT ;  /* 0x0000000d0c00720c */ /* 0x000fe40003f25270 */
[----:B------:R-:W-:-:S11]  /*2840*/  PLOP3.LUT P0, PT, PT, PT, PT, 0x8, 0x80 ;  /* 0x000000000080781c */ /* 0x000fd60003f0e170 */
[----:B------:R-:W-:Y:S05]  /*2850*/  @!P1 BRA `(.L_x_41) ;  /* 0x00000000001c9947 */ /* 0x000fea0003800000 */
[----:B------:R-:W1:Y:S01]  /*2860*/  LDCU UR5, c[0x0][0x3ac] ;  /* 0x00007580ff0577ac */ /* 0x000e620008000800 */
[----:B------:R-:W-:Y:S01]  /*2870*/  VIADD R18, R18, 0x1 ;  /* 0x0000000112127836 */ /* 0x000fe20000000000 */
[----:B------:R-:W-:-:S04]  /*2880*/  IADD3 R21, PT, PT, R21, 0x1, RZ ;  /* 0x0000000115157810 */ /* 0x000fc80007ffe0ff */
[----:B------:R-:W-:Y:S02]  /*2890*/  LOP3.LUT R21, R21, UR7, RZ, 0xc0, !PT ;  /* 0x0000000715157c12 */ /* 0x000fe4000f8ec0ff */
[----:B-1----:R-:W-:-:S13]  /*28a0*/  ISETP.NE.AND P0, PT, R18, UR5, PT ;  /* 0x0000000512007c0c */ /* 0x002fda000bf05270 */
[----:B------:R-:W-:Y:S05]  /*28b0*/  @P0 BRA `(.L_x_42) ;  /* 0xfffffffc00c80947 */ /* 0x000fea000383ffff */
[----:B------:R-:W-:-:S13]  /*28c0*/  PLOP3.LUT P0, PT, PT, PT, PT, 0x80, 0x8 ;  /* 0x000000000008781c */ /* 0x000fda0003f0f070 */
.L_x_41:
[----:B------:R-:W-:Y:S05]  /*28d0*/  BSYNC.RECONVERGENT B2 ;  /* 0x0000000000027941 */ /* 0x000fea0003800200 */
.L_x_40:
[----:B------:R-:W1:Y:S02]  /*28e0*/  LDCU UR5, c[0x0][0x39c] ;  /* 0x00007380ff0577ac */ /* 0x000e640008000800 */
[----:B-1----:R-:W-:-:S13]  /*28f0*/  ISETP.GE.OR P0, PT, R17, UR5, !P0 ;  /* 0x0000000511007c0c */ /* 0x002fda000c706670 */
[----:B------:R-:W-:Y:S05]  /*2900*/  @P0 BRA `(.L_x_39) ;  /* 0x0000000000580947 */ /* 0x000fea0003800000 */
[C---:B------:R-:W-:Y:S01]  /*2910*/  IMAD R18, R17.reuse, 0x4, R8 ;  /* 0x0000000411127824 */ /* 0x040fe200078e0208 */
[----:B------:R-:W-:Y:S01]  /*2920*/  BSSY B2, `(.L_x_43) ;  /* 0x0000013000027945 */ /* 0x000fe20003800000 */
[----:B------:R-:W-:Y:S01]  /*2930*/  IMAD R20, R17, 0x4, R4 ;  /* 0x0000000411147824 */ /* 0x000fe200078e0204 */
[----:B------:R-:W-:Y:S01]  /*2940*/  MOV R12, 0xffffffff ;  /* 0xffffffff000c7802 */ /* 0x000fe20000000f00 */
[----:B------:R-:W-:Y:S01]  /*2950*/  IMAD.MOV.U32 R23, RZ, RZ, 0x7149f2ca ;  /* 0x7149f2caff177424 */ /* 0x000fe200078e00ff */
[----:B------:R1:W-:Y:S01]  /*2960*/  STS [R18], R13 ;  /* 0x0000000d12007388 */ /* 0x0003e20000000800 */
[----:B------:R-:W-:-:S03]  /*2970*/  IMAD.MOV.U32 R21, RZ, RZ, RZ ;  /* 0x000000ffff157224 */ /* 0x000fc600078e00ff */
[----:B------:R1:W-:Y:S04]  /*2980*/  STS [R20], R23 ;  /* 0x0000001714007388 */ /* 0x0003e80000000800 */
.L_x_45:
[----:B-1----:R-:W-:Y:S01]  /*2990*/  IMAD R18, R19, 0x4, R14 ;  /* 0x0000000413127824 */ /* 0x002fe200078e020e */
[----:B------:R-:W-:Y:S05]  /*29a0*/  YIELD ;  /* 0x0000000000007946 */ /* 0x000fea0003800000 */
[----:B------:R-:W1:Y:S02]  /*29b0*/  ATOMS.CAS R18, [R18+0x4], R12, R13 ;  /* 0x0000040c1212738d */ /* 0x000e64000000000d */
[----:B-1----:R-:W-:-:S04]  /*29c0*/  ISETP.NE.AND P0, PT, R18, R13, PT ;  /* 0x0000000d1200720c */ /* 0x002fc80003f05270 */
[----:B------:R-:W-:-:S13]  /*29d0*/  ISETP.EQ.OR P0, PT, R18, -0x1, !P0 ;  /* 0xffffffff1200780c */ /* 0x000fda0004702670 */
[----:B------:R-:W-:Y:S05]  /*29e0*/  @P0 BRA `(.L_x_44) ;  /* 0x0000000000180947 */ /* 0x000fea0003800000 */
[----:B------:R-:W1:Y:S01]  /*29f0*/  LDCU UR5, c[0x0][0x3ac] ;  /* 0x00007580ff0577ac */ /* 0x000e620008000800 */
[----:B------:R-:W-:Y:S02]  /*2a00*/  VIADD R21, R21, 0x1 ;  /* 0x0000000115157836 */ /* 0x000fe40000000000 */
[----:B------:R-:W-:-:S05]  /*2a10*/  VIADD R19, R19, 0x1 ;  /* 0x0000000113137836 */ /* 0x000fca0000000000 */
[----:B------:R-:W-:Y:S02]  /*2a20*/  LOP3.LUT R19, R19, UR7, RZ, 0xc0, !PT ;  /* 0x0000000713137c12 */ /* 0x000fe4000f8ec0ff */
[----:B-1----:R-:W-:-:S13]  /*2a30*/  ISETP.NE.AND P0, PT, R21, UR5, PT ;  /* 0x0000000515007c0c */ /* 0x002fda000bf05270 */
[----:B------:R-:W-:Y:S05]  /*2a40*/  @P0 BRA `(.L_x_45) ;  /* 0xfffffffc00d00947 */ /* 0x000fea000383ffff */
.L_x_44:
[----:B------:R-:W-:Y:S05]  /*2a50*/  BSYNC B2 ;  /* 0x0000000000027941 */ /* 0x000fea0003800000 */
.L_x_43:
[----:B------:R-:W-:-:S07]  /*2a60*/  VIADD R17, R17, 0x1 ;  /* 0x0000000111117836 */ /* 0x000fce0000000000 */
.L_x_39:
[----:B------:R-:W-:Y:S05]  /*2a70*/  BSYNC B0 ;  /* 0x0000000000007941 */ /* 0x000fea0003800000 */
.L_x_38:
[----:B------:R-:W1:Y:S01]  /*2a80*/  LDCU UR5, c[0x0][0x39c] ;  /* 0x00007380ff0577ac */ /* 0x000e620008000800 */
[----:B------:R-:W-:-:S04]  /*2a90*/  IADD3 R15, PT, PT, R15, 0x1, RZ ;  /* 0x000000010f0f7810 */ /* 0x000fc80007ffe0ff */
[----:B-1----:R-:W-:-:S13]  /*2aa0*/  ISETP.NE.AND P0, PT, R15, UR5, PT ;  /* 0x000000050f007c0c */ /* 0x002fda000bf05270 */
[----:B------:R-:W-:Y:S05]  /*2ab0*/  @P0 BRA `(.L_x_46) ;  /* 0xfffffffc00180947 */ /* 0x000fea000383ffff */
[----:B------:R-:W-:Y:S05]  /*2ac0*/  BSYNC B1 ;  /* 0x0000000000017941 */ /* 0x000fea0003800000 */
.L_x_37:
[----:B------:R-:W-:Y:S05]  /*2ad0*/  BRA `(.L_x_35) ;  /* 0x0000000400687947 */ /* 0x000fea0003800000 */
.L_x_36:
[----:B------:R-:W-:Y:S01]  /*2ae0*/  UISETP.GE.U32.AND UP0, UPT, UR5, 0x4, UPT ;  /* 0x000000040500788c */ /* 0x000fe2000bf06070 */
[----:B------:R-:W-:Y:S02]  /*2af0*/  IMAD.MOV.U32 R15, RZ, RZ, RZ ;  /* 0x000000ffff0f7224 */ /* 0x000fe400078e00ff */
[----:B------:R-:W-:-:S06]  /*2b00*/  IMAD.MOV.U32 R17, RZ, RZ, RZ ;  /* 0x000000ffff117224 */ /* 0x000fcc00078e00ff */
[----:B------:R-:W-:Y:S05]  /*2b10*/  BRA.U !UP0, `(.L_x_47) ;  /* 0x0000000108c07547 */ /* 0x000fea000b800000 */
[----:B------:R-:W1:Y:S01]  /*2b20*/  LDC.64 R12, c[0x0][0x380] ;  /* 0x0000e000ff0c7b82 */ /* 0x000e620000000a00 */
[----:B------:R-:W-:Y:S01]  /*2b30*/  IMAD.MOV.U32 R19, RZ, RZ, RZ ;  /* 0x000000ffff137224 */ /* 0x000fe200078e00ff */
[----:B------:R-:W2:Y:S01]  /*2b40*/  LDCU UR8, c[0x0][0x39c] ;  /* 0x00007380ff0877ac */ /* 0x000ea20008000800 */
[----:B------:R-:W-:Y:S01]  /*2b50*/  IMAD.MOV.U32 R17, RZ, RZ, RZ ;  /* 0x000000ffff117224 */ /* 0x000fe200078e00ff */
[----:B------:R-:W-:-:S12]  /*2b60*/  ULOP3.LUT UR9, UR5, 0x7ffffffc, URZ, 0xc0, !UPT ;  /* 0x7ffffffc05097892 */ /* 0x000fd8000f8ec0ff */
.L_x_48:
[----:B--2---:R-:W-:Y:S02]  /*2b70*/  UMOV UR5, UR8 ;  /* 0x0000000800057c82 */ /* 0x004fe40008000000 */
[----:B---3--:R-:W-:-:S04]  /*2b80*/  IMAD R15, R16, UR5, R19 ;  /* 0x00000005100f7c24 */ /* 0x008fc8000f8e0213 */
[----:B-1----:R-:W-:-:S05]  /*2b90*/  IMAD.WIDE R14, R15, 0x4, R12 ;  /* 0x000000040f0e7825 */ /* 0x002fca00078e020c */
[----:B0-----:R-:W2:Y:S04]  /*2ba0*/  LDG.E.CONSTANT R22, desc[UR10][R14.64] ;  /* 0x0000000a0e167981 */ /* 0x001ea8000c1e9900 */
[----:B------:R-:W3:Y:S04]  /*2bb0*/  LDG.E.CONSTANT R20, desc[UR10][R14.64+0x4] ;  /* 0x0000040a0e147981 */ /* 0x000ee8000c1e9900 */
[----:B------:R-:W4:Y:S04]  /*2bc0*/  LDG.E.CONSTANT R18, desc[UR10][R14.64+0x8] ;  /* 0x0000080a0e127981 */ /* 0x000f28000c1e9900 */
[----:B------:R0:W5:Y:S01]  /*2bd0*/  LDG.E.CONSTANT R21, desc[UR10][R14.64+0xc] ;  /* 0x00000c0a0e157981 */ /* 0x000162000c1e9900 */
[----:B------:R-:W-:-:S02]  /*2be0*/  ISETP.GE.AND P0, PT, R17, UR5, PT ;  /* 0x0000000511007c0c */ /* 0x000fc4000bf06270 */
[----:B------:R-:W-:Y:S02]  /*2bf0*/  IADD3 R19, PT, PT, R19, 0x4, RZ ;  /* 0x0000000413137810 */ /* 0x000fe40007ffe0ff */
[----:B--2---:R-:W-:-:S13]  /*2c00*/  ISETP.LT.OR P0, PT, R22, RZ, P0 ;  /* 0x000000ff1600720c */ /* 0x004fda0000701670 */
[C---:B------:R-:W-:Y:S01]  /*2c10*/  @!P0 LEA R23, R17.reuse, R8, 0x2 ;  /* 0x0000000811178211 */ /* 0x040fe200078e10ff */
[C---:B------:R-:W-:Y:S02]  /*2c20*/  @!P0 IMAD R24, R17.reuse, 0x4, R4 ;  /* 0x0000000411188824 */ /* 0x040fe400078e0204 */
[----:B------:R-:W-:Y:S02]  /*2c30*/  @!P0 VIADD R17, R17, 0x1 ;  /* 0x0000000111118836 */ /* 0x000fe40000000000 */
[----:B------:R-:W-:Y:S01]  /*2c40*/  @!P0 IMAD.MOV.U32 R25, RZ, RZ, 0x7149f2ca ;  /* 0x7149f2caff198424 */ /* 0x000fe200078e00ff */
[----:B------:R1:W-:Y:S02]  /*2c50*/  @!P0 STS [R23], R22 ;  /* 0x0000001617008388 */ /* 0x0003e40000000800 */
[----:B------:R-:W-:Y:S02]  /*2c60*/  ISETP.GE.AND P1, PT, R17, UR5, PT ;  /* 0x0000000511007c0c */ /* 0x000fe4000bf26270 */
[----:B------:R2:W-:Y:S01]  /*2c70*/  @!P0 STS [R24], R25 ;  /* 0x0000001918008388 */ /* 0x0005e20000000800 */
[----:B------:R-:W-:-:S02]  /*2c80*/  ISETP.NE.AND P0, PT, R19, UR9, PT ;  /* 0x0000000913007c0c */ /* 0x000fc4000bf05270 */
[----:B---3--:R-:W-:-:S13]  /*2c90*/  ISETP.LT.OR P1, PT, R20, RZ, P1 ;  /* 0x000000ff1400720c */ /* 0x008fda0000f21670 */
[C---:B------:R-:W-:Y:S01]  /*2ca0*/  @!P1 IMAD R27, R17.reuse, 0x4, R8 ;  /* 0x00000004111b9824 */ /* 0x040fe200078e0208 */
[----:B------:R-:W-:Y:S01]  /*2cb0*/  @!P1 MOV R29, 0x7149f2ca ;  /* 0x7149f2ca001d9802 */ /* 0x000fe20000000f00 */
[C---:B------:R-:W-:Y:S01]  /*2cc0*/  @!P1 IMAD R26, R17.reuse, 0x4, R4 ;  /* 0x00000004111a9824 */ /* 0x040fe200078e0204 */
[----:B------:R-:W-:Y:S02]  /*2cd0*/  @!P1 IADD3 R17, PT, PT, R17, 0x1, RZ ;  /* 0x0000000111119810 */ /* 0x000fe40007ffe0ff */
[----:B------:R3:W-:Y:S02]  /*2ce0*/  @!P1 STS [R27], R20 ;  /* 0x000000141b009388 */ /* 0x0007e40000000800 */
[----:B------:R-:W-:Y:S02]  /*2cf0*/  ISETP.GE.AND P3, PT, R17, UR5, PT ;  /* 0x0000000511007c0c */ /* 0x000fe4000bf66270 */
[----:B------:R3:W-:Y:S02]  /*2d00*/  @!P1 STS [R26], R29 ;  /* 0x0000001d1a009388 */ /* 0x0007e40000000800 */
[----:B----4-:R-:W-:-:S13]  /*2d10*/  ISETP.LT.OR P3, PT, R18, RZ, P3 ;  /* 0x000000ff1200720c */ /* 0x010fda0001f61670 */
[C---:B0-----:R-:W-:Y:S02]  /*2d20*/  @!P3 IMAD R15, R17.reuse, 0x4, R8 ;  /* 0x00000004110fb824 */ /* 0x041fe400078e0208 */
[C---:B------:R-:W-:Y:S02]  /*2d30*/  @!P3 IMAD R14, R17.reuse, 0x4, R4 ;  /* 0x00000004110eb824 */ /* 0x040fe400078e0204 */
[----:B------:R-:W-:Y:S01]  /*2d40*/  @!P3 VIADD R17, R17, 0x1 ;  /* 0x000000011111b836 */ /* 0x000fe20000000000 */
[----:B------:R3:W-:Y:S01]  /*2d50*/  @!P3 STS [R15], R18 ;  /* 0x000000120f00b388 */ /* 0x0007e20000000800 */
[----:B-1----:R-:W-:-:S03]  /*2d60*/  @!P3 IMAD.MOV.U32 R23, RZ, RZ, 0x7149f2ca ;  /* 0x7149f2caff17b424 */ /* 0x002fc600078e00ff */
[----:B------:R-:W-:Y:S02]  /*2d70*/  ISETP.GE.AND P4, PT, R17, UR5, PT ;  /* 0x0000000511007c0c */ /* 0x000fe4000bf86270 */
[----:B------:R3:W-:Y:S02]  /*2d80*/  @!P3 STS [R14], R23 ;  /* 0x000000170e00b388 */ /* 0x0007e40000000800 */
[----:B-----5:R-:W-:-:S13]  /*2d90*/  ISETP.LT.OR P4, PT, R21, RZ, P4 ;  /* 0x000000ff1500720c */ /* 0x020fda0002781670 */
[C---:B------:R-:W-:Y:S02]  /*2da0*/  @!P4 IMAD R22, R17.reuse, 0x4, R8 ;  /* 0x000000041116c824 */ /* 0x040fe400078e0208 */
[C---:B------:R-:W-:Y:S02]  /*2db0*/  @!P4 IMAD R28, R17.reuse, 0x4, R4 ;  /* 0x00000004111cc824 */ /* 0x040fe400078e0204 */
[----:B--2---:R-:W-:Y:S01]  /*2dc0*/  @!P4 IMAD.MOV.U32 R25, RZ, RZ, 0x7149f2ca ;  /* 0x7149f2caff19c424 */ /* 0x004fe200078e00ff */
[----:B------:R3:W-:Y:S01]  /*2dd0*/  @!P4 STS [R22], R21 ;  /* 0x000000151600c388 */ /* 0x0007e20000000800 */
[----:B------:R-:W-:-:S03]  /*2de0*/  @!P4 VIADD R17, R17, 0x1 ;  /* 0x000000011111c836 */ /* 0x000fc60000000000 */
[----:B------:R3:W-:Y:S01]  /*2df0*/  @!P4 STS [R28], R25 ;  /* 0x000000191c00c388 */ /* 0x0007e20000000800 */
[----:B------:R-:W-:Y:S05]  /*2e00*/  @P0 BRA `(.L_x_48) ;  /* 0xfffffffc00580947 */ /* 0x000fea000383ffff */
[----:B---3--:R-:W-:-:S07]  /*2e10*/  IMAD.U32 R15, RZ, RZ, UR9 ;  /* 0x00000009ff0f7e24 */ /* 0x008fce000f8e00ff */
.L_x_47:
[----:B------:R-:W1:Y:S02]  /*2e20*/  LDCU UR8, c[0x0][0x39c] ;  /* 0x00007380ff0877ac */ /* 0x000e640008000800 */
[----:B-1----:R-:W-:-:S04]  /*2e30*/  ULOP3.LUT UR8, UR8, 0x3, URZ, 0xc0, !UPT ;  /* 0x0000000308087892 */ /* 0x002fc8000f8ec0ff */
[----:B------:R-:W-:-:S09]  /*2e40*/  UISETP.NE.AND UP0, UPT, UR8, URZ, UPT ;  /* 0x000000ff0800728c */ /* 0x000fd2000bf05270 */
[----:B------:R-:W-:Y:S05]  /*2e50*/  BRA.U !UP0, `(.L_x_35) ;  /* 0x0000000108887547 */ /* 0x000fea000b800000 */
[----:B------:R-:W1:Y:S01]  /*2e60*/  LDC.64 R12, c[0x0][0x380] ;  /* 0x0000e000ff0c7b82 */ /* 0x000e620000000a00 */
[----:B------:R-:W-:-:S04]  /*2e70*/  IMAD R15, R16, UR5, R15 ;  /* 0x00000005100f7c24 */ /* 0x000fc8000f8e020f */
[----:B-1----:R-:W-:-:S05]  /*2e80*/  IMAD.WIDE R12, R15, 0x4, R12 ;  /* 0x000000040f0c7825 */ /* 0x002fca00078e020c */
[----:B------:R-:W2:Y:S01]  /*2e90*/  LDG.E.CONSTANT R14, desc[UR10][R12.64] ;  /* 0x0000000a0c0e7981 */ /* 0x000ea2000c1e9900 */
[----:B------:R-:W-:Y:S01]  /*2ea0*/  ISETP.GE.AND P0, PT, R17, UR5, PT ;  /* 0x0000000511007c0c */ /* 0x000fe2000bf06270 */
[----:B------:R-:W-:-:S03]  /*2eb0*/  UISETP.NE.AND UP0, UPT, UR8, 0x1, UPT ;  /* 0x000000010800788c */ /* 0x000fc6000bf05270 */
[----:B--2---:R-:W-:-:S13]  /*2ec0*/  ISETP.LT.OR P0, PT, R14, RZ, P0 ;  /* 0x000000ff0e00720c */ /* 0x004fda0000701670 */
[C---:B------:R-:W-:Y:S01]  /*2ed0*/  @!P0 IMAD R15, R17.reuse, 0x4, R8 ;  /* 0x00000004110f8824 */ /* 0x040fe200078e0208 */
[----:B------:R-:W-:Y:S01]  /*2ee0*/  @!P0 MOV R19, 0x7149f2ca ;  /* 0x7149f2ca00138802 */ /* 0x000fe20000000f00 */
[C---:B0-----:R-:W-:Y:S02]  /*2ef0*/  @!P0 IMAD R16, R17.reuse, 0x4, R4 ;  /* 0x0000000411108824 */ /* 0x041fe400078e0204 */
[----:B------:R-:W-:Y:S01]  /*2f00*/  @!P0 VIADD R17, R17, 0x1 ;  /* 0x0000000111118836 */ /* 0x000fe20000000000 */
[----:B------:R1:W-:Y:S04]  /*2f10*/  @!P0 STS [R15], R14 ;  /* 0x0000000e0f008388 */ /* 0x0003e80000000800 */
[----:B------:R1:W-:Y:S01]  /*2f20*/  @!P0 STS [R16], R19 ;  /* 0x0000001310008388 */ /* 0x0003e20000000800 */
[----:B------:R-:W-:Y:S05]  /*2f30*/  BRA.U !UP0, `(.L_x_35) ;  /* 0x0000000108507547 */ /* 0x000fea000b800000 */
[----:B-1----:R-:W2:Y:S01]  /*2f40*/  LDG.E.CONSTANT R14, desc[UR10][R12.64+0x4] ;  /* 0x0000040a0c0e7981 */ /* 0x002ea2000c1e9900 */
[----:B------:R-:W-:Y:S01]  /*2f50*/  ISETP.GE.AND P0, PT, R17, UR5, PT ;  /* 0x0000000511007c0c */ /* 0x000fe2000bf06270 */
[----:B------:R-:W-:-:S03]  /*2f60*/  UISETP.NE.AND UP0, UPT, UR8, 0x2, UPT ;  /* 0x000000020800788c */ /* 0x000fc6000bf05270 */
[----:B--2---:R-:W-:-:S13]  /*2f70*/  ISETP.LT.OR P0, PT, R14, RZ, P0 ;  /* 0x000000ff0e00720c */ /* 0x004fda0000701670 */
[C---:B------:R-:W-:Y:S02]  /*2f80*/  @!P0 IMAD R15, R17.reuse, 0x4, R8 ;  /* 0x00000004110f8824 */ /* 0x040fe400078e0208 */
[C---:B------:R-:W-:Y:S01]  /*2f90*/  @!P0 IMAD R16, R17.reuse, 0x4, R4 ;  /* 0x0000000411108824 */ /* 0x040fe200078e0204 */
[----:B------:R-:W-:Y:S01]  /*2fa0*/  @!P0 IADD3 R17, PT, PT, R17, 0x1, RZ ;  /* 0x0000000111118810 */ /* 0x000fe20007ffe0ff */
[----:B------:R-:W-:Y:S01]  /*2fb0*/  @!P0 IMAD.MOV.U32 R19, RZ, RZ, 0x7149f2ca ;  /* 0x7149f2caff138424 */ /* 0x000fe200078e00ff */
[----:B------:R2:W-:Y:S04]  /*2fc0*/  @!P0 STS [R15], R14 ;  /* 0x0000000e0f008388 */ /* 0x0005e80000000800 */
[----:B------:R2:W-:Y:S01]  /*2fd0*/  @!P0 STS [R16], R19 ;  /* 0x0000001310008388 */ /* 0x0005e20000000800 */
[----:B------:R-:W-:Y:S05]  /*2fe0*/  BRA.U !UP0, `(.L_x_35) ;  /* 0x0000000108247547 */ /* 0x000fea000b800000 */
[----:B------:R-:W3:Y:S01]  /*2ff0*/  LDG.E.CONSTANT R12, desc[UR10][R12.64+0x8] ;  /* 0x0000080a0c0c7981 */ /* 0x000ee2000c1e9900 */
[----:B------:R-:W-:-:S04]  /*3000*/  ISETP.GE.AND P0, PT, R17, UR5, PT ;  /* 0x0000000511007c0c */ /* 0x000fc8000bf06270 */
[----:B---3--:R-:W-:-:S13]  /*3010*/  ISETP.LT.OR P0, PT, R12, RZ, P0 ;  /* 0x000000ff0c00720c */ /* 0x008fda0000701670 */
[C---:B--2---:R-:W-:Y:S02]  /*3020*/  @!P0 IMAD R15, R17.reuse, 0x4, R8 ;  /* 0x00000004110f8824 */ /* 0x044fe400078e0208 */
[C---:B------:R-:W-:Y:S02]  /*3030*/  @!P0 IMAD R14, R17.reuse, 0x4, R4 ;  /* 0x00000004110e8824 */ /* 0x040fe400078e0204 */
[----:B------:R-:W-:Y:S01]  /*3040*/  @!P0 IMAD.MOV.U32 R19, RZ, RZ, 0x7149f2ca ;  /* 0x7149f2caff138424 */ /* 0x000fe200078e00ff */
[----:B------:R3:W-:Y:S01]  /*3050*/  @!P0 STS [R15], R12 ;  /* 0x0000000c0f008388 */ /* 0x0007e20000000800 */
[----:B------:R-:W-:-:S03]  /*3060*/  @!P0 VIADD R17, R17, 0x1 ;  /* 0x0000000111118836 */ /* 0x000fc60000000000 */
[----:B------:R3:W-:Y:S04]  /*3070*/  @!P0 STS [R14], R19 ;  /* 0x000000130e008388 */ /* 0x0007e80000000800 */
.L_x_35:
[----:B------:R4:W-:Y:S02]  /*3080*/  STS [R11+0x4], R17 ;  /* 0x000004110b007388 */ /* 0x0009e40000000800 */
.L_x_29:
[----:B------:R-:W-:Y:S05]  /*3090*/  WARPSYNC.ALL ;  /* 0x0000000000007948 */ /* 0x000fea0003800000 */
[----:B------:R-:W-:Y:S06]  /*30a0*/  BAR.SYNC.DEFER_BLOCKING 0x0 ;  /* 0x0000000000007b1d */ /* 0x000fec0000010000 */
[----:B01--4-:R-:W0:Y:S02]  /*30b0*/  LDS R11, [R11+0x4] ;  /* 0x000004000b0b7984 */ /* 0x013e240000000800 */
[----:B0-----:R-:W-:-:S13]  /*30c0*/  ISETP.GE.AND P0, PT, R11, 0x1, PT ;  /* 0x000000010b00780c */ /* 0x001fda0003f06270 */
[----:B------:R-:W-:Y:S05]  /*30d0*/  @!P0 BRA `(.L_x_28) ;  /* 0x0000001c00108947 */ /* 0x000fea0003800000 */
[----:B------:R-:W-:Y:S01]  /*30e0*/  SHF.R.U32.HI R13, RZ, 0x5, R0 ;  /* 0x00000005ff0d7819 */ /* 0x000fe20000011600 */
[----:B------:R-:W0:Y:S03]  /*30f0*/  LDCU.64 UR12, c[0x0][0x388] ;  /* 0x00007100ff0c77ac */ /* 0x000e260008000a00 */
[----:B------:R-:W-:-:S13]  /*3100*/  ISETP.GE.AND P0, PT, R13, R11, PT ;  /* 0x0000000b0d00720c */ /* 0x000fda0003f06270 */
[----:B------:R-:W-:Y:S05]  /*3110*/  @P0 BRA `(.L_x_49) ;  /* 0x0000000c00840947 */ /* 0x000fea0003800000 */
.L_x_60:
[----:B-1-3--:R-:W1:Y:S01]  /*3120*/  LDC R12, c[0x0][0x3a0] ;  /* 0x0000e800ff0c7b82 */ /* 0x00ae620000000800 */
[----:B--2---:R-:W-:Y:S01]  /*3130*/  LOP3.LUT R20, R0, 0x1f, RZ, 0xc0, !PT ;  /* 0x0000001f00147812 */ /* 0x004fe200078ec0ff */
[----:B------:R-:W-:Y:S01]  /*3140*/  BSSY.RECONVERGENT B0, `(.L_x_50) ;  /* 0x00000cb000007945 */ /* 0x000fe20003800200 */
[----:B------:R-:W-:Y:S02]  /*3150*/  HFMA2 R21, -RZ, RZ, 0, 0 ;  /* 0x00000000ff157431 */ /* 0x000fe400000001ff */
[----:B-1----:R-:W-:-:S13]  /*3160*/  ISETP.GE.AND P0, PT, R20, R12, PT ;  /* 0x0000000c1400720c */ /* 0x002fda0003f06270 */
[----:B------:R-:W-:Y:S05]  /*3170*/  @P0 BRA `(.L_x_51) ;  /* 0x0000000c001c0947 */ /* 0x000fea0003800000 */
[----:B------:R-:W-:Y:S01]  /*3180*/  IMAD R19, R13, 0x4, R8 ;  /* 0x000000040d137824 */ /* 0x000fe200078e0208 */
[----:B------:R-:W-:Y:S01]  /*3190*/  ISETP.GE.U32.AND P0, PT, R9, 0x1e0, PT ;  /* 0x000001e00900780c */ /* 0x000fe20003f06070 */
[----:B------:R-:W-:Y:S01]  /*31a0*/  BSSY.RECONVERGENT B1, `(.L_x_52) ;  /* 0x0000053000017945 */ /* 0x000fe20003800200 */
[----:B------:R-:W-:-:S03]  /*31b0*/  IMAD.MOV.U32 R21, RZ, RZ, RZ ;  /* 0x000000ffff157224 */ /* 0x000fc600078e00ff */
[----:B------:R-:W1:Y:S08]  /*31c0*/  LDS R19, [R19] ;  /* 0x0000000013137984 */ /* 0x000e700000000800 */
[----:B------:R-:W-:Y:S05]  /*31d0*/  @!P0 BRA `(.L_x_53) ;  /* 0x00000004003c8947 */ /* 0x000fea0003800000 */
[----:B------:R-:W2:Y:S01]  /*31e0*/  S2R R14, SR_CgaCtaId ;  /* 0x00000000000e7919 */ /* 0x000ea20000008800 */
[----:B------:R-:W-:Y:S01]  /*31f0*/  MOV R23, 0x400 ;  /* 0x0000040000177802 */ /* 0x000fe20000000f00 */
[----:B------:R-:W-:Y:S02]  /*3200*/  IMAD.MOV.U32 R25, RZ, RZ, RZ ;  /* 0x000000ffff197224 */ /* 0x000fe400078e00ff */
[----:B------:R-:W-:Y:S01]  /*3210*/  IMAD.MOV.U32 R21, RZ, RZ, RZ ;  /* 0x000000ffff157224 */ /* 0x000fe200078e00ff */
[----:B--2---:R-:W-:-:S07]  /*3220*/  LEA R23, R14, R23, 0x18 ;  /* 0x000000170e177211 */ /* 0x004fce00078ec0ff */
.L_x_54:
[----:B------:R-:W-:Y:S01]  /*3230*/  MOV R14, R20 ;  /* 0x00000014000e7202 */ /* 0x000fe20000000f00 */
[----:B------:R-:W-:-:S04]  /*3240*/  IMAD.MOV.U32 R15, RZ, RZ, RZ ;  /* 0x000000ffff0f7224 */ /* 0x000fc800078e00ff */
[----:B-1----:R-:W-:-:S03]  /*3250*/  IMAD.WIDE R16, R19, R12, R14 ;  /* 0x0000000c13107225 */ /* 0x002fc600078e020e */
[----:B0-----:R-:W-:-:S04]  /*3260*/  LEA R14, P0, R16, UR12, 0x2 ;  /* 0x0000000c100e7c11 */ /* 0x001fc8000f8010ff */
[----:B------:R-:W-:-:S05]  /*3270*/  LEA.HI.X R15, R16, UR13, R17, 0x2, P0 ;  /* 0x0000000d100f7c11 */ /* 0x000fca00080f1411 */
[----:B------:R-:W2:Y:S04]  /*3280*/  LDG.E.CONSTANT R24, desc[UR10][R14.64] ;  /* 0x0000000a0e187981 */ /* 0x000ea8000c1e9900 */
[----:B------:R-:W3:Y:S04]  /*3290*/  LDG.E.CONSTANT R22, desc[UR10][R14.64+0x80] ;  /* 0x0000800a0e167981 */ /* 0x000ee8000c1e9900 */
[----:B------:R-:W4:Y:S01]  /*32a0*/  LDG.E.CONSTANT R18, desc[UR10][R14.64+0x100] ;  /* 0x0001000a0e127981 */ /* 0x000f22000c1e9900 */
[----:B------:R-:W-:-:S03]  /*32b0*/  IMAD R16, R20, 0x4, R23 ;  /* 0x0000000414107824 */ /* 0x000fc600078e0217 */
[----:B------:R-:W5:Y:S04]  /*32c0*/  LDG.E.CONSTANT R17, desc[UR10][R14.64+0x180] ;  /* 0x0001800a0e117981 */ /* 0x000f68000c1e9900 */
[----:B------:R-:W2:Y:S04]  /*32d0*/  LDS R27, [R16] ;  /* 0x00000000101b7984 */ /* 0x000ea80000000800 */
[----:B------:R-:W-:Y:S04]  /*32e0*/  LDS R26, [R16+0x180] ;  /* 0x00018000101a7984 */ /* 0x000fe80000000800 */
[----:B------:R-:W-:Y:S04]  /*32f0*/  LDS R29, [R16+0x500] ;  /* 0x00050000101d7984 */ /* 0x000fe80000000800 */
[----:B------:R-:W-:Y:S01]  /*3300*/  LDS R28, [R16+0x600] ;  /* 0x00060000101c7984 */ /* 0x000fe20000000800 */
[----:B--2---:R-:W-:-:S03]  /*3310*/  FADD R24, R24, -R27 ;  /* 0x8000001b18187221 */ /* 0x004fc60000000000 */
[----:B------:R-:W3:Y:S01]  /*3320*/  LDS R27, [R16+0x80] ;  /* 0x00008000101b7984 */ /* 0x000ee20000000800 */
[----:B------:R-:W-:-:S03]  /*3330*/  FFMA R24, R24, R24, R21 ;  /* 0x0000001818187223 */ /* 0x000fc60000000015 */
[----:B------:R-:W2:Y:S01]  /*3340*/  LDG.E.CONSTANT R21, desc[UR10][R14.64+0x200] ;  /* 0x0002000a0e157981 */ /* 0x000ea2000c1e9900 */
[----:B---3--:R-:W-:-:S03]  /*3350*/  FADD R27, R22, -R27 ;  /* 0x8000001b161b7221 */ /* 0x008fc60000000000 */
[----:B------:R-:W3:Y:S01]  /*3360*/  LDG.E.CONSTANT R22, desc[UR10][R14.64+0x280] ;  /* 0x0002800a0e167981 */ /* 0x000ee2000c1e9900 */
[----:B------:R-:W-:-:S03]  /*3370*/  FFMA R24, R27, R27, R24 ;  /* 0x0000001b1b187223 */ /* 0x000fc60000000018 */
[----:B------:R-:W4:Y:S02]  /*3380*/  LDS R27, [R16+0x100] ;  /* 0x00010000101b7984 */ /* 0x000f240000000800 */
[----:B----4-:R-:W-:Y:S02]  /*3390*/  FADD R27, R18, -R27 ;  /* 0x8000001b121b7221 */ /* 0x010fe40000000000 */
[----:B------:R-:W4:Y:S01]  /*33a0*/  LDG.E.CONSTANT R18, desc[UR10][R14.64+0x300] ;  /* 0x0003000a0e127981 */ /* 0x000f22000c1e9900 */
[----:B-----5:R-:W-:Y:S01]  /*33b0*/  FADD R17, R17, -R26 ;  /* 0x8000001a11117221 */ /* 0x020fe20000000000 */
[----:B------:R-:W-:Y:S02]  /*33c0*/  FFMA R24, R27, R27, R24 ;  /* 0x0000001b1b187223 */ /* 0x000fe40000000018 */
[----:B------:R-:W2:Y:S02]  /*33d0*/  LDS R26, [R16+0x200] ;  /* 0x00020000101a7984 */ /* 0x000ea40000000800 */
[----:B------:R-:W-:-:S02]  /*33e0*/  FFMA R24, R17, R17, R24 ;  /* 0x0000001111187223 */ /* 0x000fc40000000018 */
[----:B------:R-:W5:Y:S04]  /*33f0*/  LDG.E.CONSTANT R17, desc[UR10][R14.64+0x380] ;  /* 0x0003800a0e117981 */ /* 0x000f68000c1e9900 */
[----:B------:R-:W3:Y:S01]  /*3400*/  LDS R27, [R16+0x280] ;  /* 0x00028000101b7984 */ /* 0x000ee20000000800 */
[----:B--2---:R-:W-:-:S03]  /*3410*/  FADD R21, R21, -R26 ;  /* 0x8000001a15157221 */ /* 0x004fc60000000000 */
[----:B------:R-:W-:Y:S01]  /*3420*/  LDS R26, [R16+0x380] ;  /* 0x00038000101a7984 */ /* 0x000fe20000000800 */
        /* <DEDUP_REMOVED lines=8> */
[----:B-----5:R-:W-:-:S03]  /*34b0*/  FADD R17, R17, -R26 ;  /* 0x8000001a11117221 */ /* 0x020fc60000000000 */
[----:B------:R-:W2:Y:S01]  /*34c0*/  LDS R26, [R16+0x400] ;  /* 0x00040000101a7984 */ /* 0x000ea20000000800 */
[----:B------:R-:W-:-:S03]  /*34d0*/  FFMA R24, R27, R27, R24 ;  /* 0x0000001b1b187223 */ /* 0x000fc60000000018 */
[----:B------:R-:W3:Y:S01]  /*34e0*/  LDS R27, [R16+0x480] ;  /* 0x00048000101b7984 */ /* 0x000ee20000000800 */
[----:B------:R-:W-:-:S03]  /*34f0*/  FFMA R24, R17, R17, R24 ;  /* 0x0000001111187223 */ /* 0x000fc60000000018 */
[----:B------:R-:W5:Y:S01]  /*3500*/  LDG.E.CONSTANT R17, desc[UR10][R14.64+0x580] ;  /* 0x0005800a0e117981 */ /* 0x000f62000c1e9900 */
[----:B--2---:R-:W-:-:S04]  /*3510*/  FADD R21, R21, -R26 ;  /* 0x8000001a15157221 */ /* 0x004fc80000000000 */
[----:B------:R-:W-:Y:S02]  /*3520*/  FFMA R24, R21, R21, R24 ;  /* 0x0000001515187223 */ /* 0x000fe40000000018 */
[----:B------:R-:W2:Y:S01]  /*3530*/  LDG.E.CONSTANT R21, desc[UR10][R14.64+0x600] ;  /* 0x0006000a0e157981 */ /* 0x000ea2000c1e9900 */
[----:B---3--:R-:W-:-:S03]  /*3540*/  FADD R27, R22, -R27 ;  /* 0x8000001b161b7221 */ /* 0x008fc60000000000 */
[----:B------:R-:W3:Y:S01]  /*3550*/  LDG.E.CONSTANT R22, desc[UR10][R14.64+0x680] ;  /* 0x0006800a0e167981 */ /* 0x000ee2000c1e9900 */
[----:B------:R-:W-:-:S03]  /*3560*/  FFMA R27, R27, R27, R24 ;  /* 0x0000001b1b1b7223 */ /* 0x000fc60000000018 */
[----:B------:R-:W3:Y:S01]  /*3570*/  LDG.E.CONSTANT R24, desc[UR10][R14.64+0x780] ;  /* 0x0007800a0e187981 */ /* 0x000ee2000c1e9900 */
[----:B----4-:R-:W-:-:S03]  /*3580*/  FADD R26, R18, -R29 ;  /* 0x8000001d121a7221 */ /* 0x010fc60000000000 */
[----:B------:R-:W4:Y:S01]  /*3590*/  LDG.E.CONSTANT R18, desc[UR10][R14.64+0x700] ;  /* 0x0007000a0e127981 */ /* 0x000f22000c1e9900 */
[----:B------:R-:W-:-:S03]  /*35a0*/  FFMA R27, R26, R26, R27 ;  /* 0x0000001a1a1b7223 */ /* 0x000fc6000000001b */
[----:B------:R-:W5:Y:S04]  /*35b0*/  LDS R26, [R16+0x580] ;  /* 0x00058000101a7984 */ /* 0x000f680000000800 */
[----:B------:R-:W-:Y:S01]  /*35c0*/  LDS R29, [R16+0x780] ;  /* 0x00078000101d7984 */ /* 0x000fe20000000800 */
[----:B------:R-:W-:Y:S02]  /*35d0*/  VIADD R25, R25, 0x10 ;  /* 0x0000001019197836 */ /* 0x000fe40000000000 */
[----:B-----5:R-:W-:Y:S02]  /*35e0*/  FADD R26, R17, -R26 ;  /* 0x8000001a111a7221 */ /* 0x020fe40000000000 */
[----:B------:R-:W3:Y:S01]  /*35f0*/  LDS R17, [R16+0x680] ;  /* 0x0006800010117984 */ /* 0x000ee20000000800 */
[----:B------:R-:W-:Y:S01]  /*3600*/  ISETP.NE.AND P0, PT, R25, R10, PT ;  /* 0x0000000a1900720c */ /* 0x000fe20003f05270 */
[----:B------:R-:W-:Y:S01]  /*3610*/  FFMA R27, R26, R26, R27 ;  /* 0x0000001a1a1b7223 */ /* 0x000fe2000000001b */
[----:B------:R-:W-:-:S02]  /*3620*/  VIADD R20, R20, 0x200 ;  /* 0x0000020014147836 */ /* 0x000fc40000000000 */
[----:B--2---:R-:W-:Y:S02]  /*3630*/  FADD R28, R21, -R28 ;  /* 0x8000001c151c7221 */ /* 0x004fe40000000000 */
[----:B------:R-:W4:Y:S02]  /*3640*/  LDS R21, [R16+0x700] ;  /* 0x0007000010157984 */ /* 0x000f240000000800 */
[----:B------:R-:W-:Y:S01]  /*3650*/  FFMA R27, R28, R28, R27 ;  /* 0x0000001c1c1b7223 */ /* 0x000fe2000000001b */
[----:B---3--:R-:W-:-:S04]  /*3660*/  FADD R22, R22, -R17 ;  /* 0x8000001116167221 */ /* 0x008fc80000000000 */
[----:B------:R-:W-:Y:S01]  /*3670*/  FFMA R27, R22, R22, R27 ;  /* 0x00000016161b7223 */ /* 0x000fe2000000001b */
[----:B------:R-:W-:Y:S01]  /*3680*/  FADD R24, R24, -R29 ;  /* 0x8000001d18187221 */ /* 0x000fe20000000000 */
[----:B----4-:R-:W-:-:S04]  /*3690*/  FADD R18, R18, -R21 ;  /* 0x8000001512127221 */ /* 0x010fc80000000000 */
[----:B------:R-:W-:-:S04]  /*36a0*/  FFMA R27, R18, R18, R27 ;  /* 0x00000012121b7223 */ /* 0x000fc8000000001b */
[----:B------:R-:W-:Y:S01]  /*36b0*/  FFMA R21, R24, R24, R27 ;  /* 0x0000001818157223 */ /* 0x000fe2000000001b */
[----:B------:R-:W-:Y:S06]  /*36c0*/  @P0 BRA `(.L_x_54) ;  /* 0xfffffff800d80947 */ /* 0x000fec000383ffff */
.L_x_53:
[----:B0-----:R-:W-:Y:S05]  /*36d0*/  BSYNC.RECONVERGENT B1 ;  /* 0x0000000000017941 */ /* 0x001fea0003800200 */
.L_x_52:
[----:B------:R-:W-:-:S04]  /*36e0*/  LEA.HI R18, R9, 0x1, RZ, 0x1b ;  /* 0x0000000109127811 */ /* 0x000fc800078fd8ff */
[----:B------:R-:W-:-:S13]  /*36f0*/  LOP3.LUT P0, R14, R18, 0xf, RZ, 0xc0, !PT ;  /* 0x0000000f120e7812 */ /* 0x000fda000780c0ff */
[----:B------:R-:W-:Y:S05]  /*3700*/  @!P0 BRA `(.L_x_51) ;  /* 0x0000000400b88947 */ /* 0x000fea0003800000 */
[----:B------:R-:W-:Y:S01]  /*3710*/  IADD3 R14, PT, PT, R14, -0x1, RZ ;  /* 0xffffffff0e0e7810 */ /* 0x000fe20007ffe0ff */
[----:B------:R-:W-:Y:S03]  /*3720*/  BSSY.RECONVERGENT B1, `(.L_x_55) ;  /* 0x000002e000017945 */ /* 0x000fe60003800200 */
[----:B------:R-:W-:-:S13]  /*3730*/  ISETP.GE.U32.AND P0, PT, R14, 0x7, PT ;  /* 0x000000070e00780c */ /* 0x000fda0003f06070 */
[----:B------:R-:W-:Y:S05]  /*3740*/  @!P0 BRA `(.L_x_56) ;  /* 0x0000000000ac8947 */ /* 0x000fea0003800000 */
[----:B------:R-:W0:Y:S01]  /*3750*/  LDCU.64 UR8, c[0x0][0x388] ;  /* 0x00007100ff0877ac */ /* 0x000e220008000a00 */
[----:B------:R-:W-:Y:S02]  /*3760*/  IMAD.MOV.U32 R14, RZ, RZ, R20 ;  /* 0x000000ffff0e7224 */ /* 0x000fe400078e0014 */
[----:B------:R-:W-:Y:S02]  /*3770*/  IMAD.MOV.U32 R15, RZ, RZ, RZ ;  /* 0x000000ffff0f7224 */ /* 0x000fe400078e00ff */
[----:B-1----:R-:W-:-:S03]  /*3780*/  IMAD.WIDE R14, R19, R12, R14 ;  /* 0x0000000c130e7225 */ /* 0x002fc600078e020e */
[----:B0-----:R-:W-:-:S04]  /*3790*/  LEA R16, P0, R14, UR8, 0x2 ;  /* 0x000000080e107c11 */ /* 0x001fc8000f8010ff */
[----:B------:R-:W-:-:S05]  /*37a0*/  LEA.HI.X R17, R14, UR9, R15, 0x2, P0 ;  /* 0x000000090e117c11 */ /* 0x000fca00080f140f */
[----:B------:R-:W2:Y:S04]  /*37b0*/  LDG.E.CONSTANT R15, desc[UR10][R16.64] ;  /* 0x0000000a100f7981 */ /* 0x000ea8000c1e9900 */
[----:B------:R-:W3:Y:S01]  /*37c0*/  LDG.E.CONSTANT R25, desc[UR10][R16.64+0x80] ;  /* 0x0000800a10197981 */ /* 0x000ee2000c1e9900 */
[----:B------:R-:W0:Y:S01]  /*37d0*/  S2UR UR8, SR_CgaCtaId ;  /* 0x00000000000879c3 */ /* 0x000e220000008800 */
[----:B------:R-:W-:Y:S02]  /*37e0*/  UMOV UR5, 0x400 ;  /* 0x0000040000057882 */ /* 0x000fe40000000000 */
[----:B------:R-:W4:Y:S04]  /*37f0*/  LDG.E.CONSTANT R23, desc[UR10][R16.64+0x100] ;  /* 0x0001000a10177981 */ /* 0x000f28000c1e9900 */
[----:B------:R-:W5:Y:S01]  /*3800*/  LDG.E.CONSTANT R22, desc[UR10][R16.64+0x180] ;  /* 0x0001800a10167981 */ /* 0x000f62000c1e9900 */
[----:B0-----:R-:W-:-:S06]  /*3810*/  ULEA UR5, UR8, UR5, 0x18 ;  /* 0x0000000508057291 */ /* 0x001fcc000f8ec0ff */
[----:B------:R-:W-:-:S05]  /*3820*/  LEA R14, R20, UR5, 0x2 ;  /* 0x00000005140e7c11 */ /* 0x000fca000f8e10ff */
[----:B------:R-:W2:Y:S04]  /*3830*/  LDS R26, [R14] ;  /* 0x000000000e1a7984 */ /* 0x000ea80000000800 */
[----:B------:R-:W3:Y:S04]  /*3840*/  LDS R24, [R14+0x80] ;  /* 0x000080000e187984 */ /* 0x000ee80000000800 */
[----:B------:R-:W4:Y:S01]  /*3850*/  LDS R28, [R14+0x100] ;  /* 0x000100000e1c7984 */ /* 0x000f220000000800 */
[----:B--2---:R-:W-:-:S03]  /*3860*/  FADD R26, R15, -R26 ;  /* 0x8000001a0f1a7221 */ /* 0x004fc60000000000 */
[----:B------:R-:W2:Y:S01]  /*3870*/  LDG.E.CONSTANT R15, desc[UR10][R16.64+0x200] ;  /* 0x0002000a100f7981 */ /* 0x000ea2000c1e9900 */
[----:B------:R-:W-:-:S03]  /*3880*/  FFMA R26, R26, R26, R21 ;  /* 0x0000001a1a1a7223 */ /* 0x000fc60000000015 */
[----:B------:R-:W2:Y:S01]  /*3890*/  LDG.E.CONSTANT R21, desc[UR10][R16.64+0x280] ;  /* 0x0002800a10157981 */ /* 0x000ea2000c1e9900 */
[----:B---3--:R-:W-:-:S03]  /*38a0*/  FADD R27, R25, -R24 ;  /* 0x80000018191b7221 */ /* 0x008fc60000000000 */
[----:B------:R-:W3:Y:S04]  /*38b0*/  LDG.E.CONSTANT R24, desc[UR10][R16.64+0x300] ;  /* 0x0003000a10187981 */ /* 0x000ee8000c1e9900 */
[----:B------:R0:W3:Y:S01]  /*38c0*/  LDG.E.CONSTANT R25, desc[UR10][R16.64+0x380] ;  /* 0x0003800a10197981 */ /* 0x0000e2000c1e9900 */
[----:B------:R-:W-:-:S03]  /*38d0*/  FFMA R26, R27, R27, R26 ;  /* 0x0000001b1b1a7223 */ /* 0x000fc6000000001a */
[----:B------:R-:W5:Y:S01]  /*38e0*/  LDS R27, [R14+0x180] ;  /* 0x000180000e1b7984 */ /* 0x000f620000000800 */
[----:B----4-:R-:W-:-:S04]  /*38f0*/  FADD R23, R23, -R28 ;  /* 0x8000001c17177221 */ /* 0x010fc80000000000 */
[----:B------:R-:W-:Y:S01]  /*3900*/  FFMA R23, R23, R23, R26 ;  /* 0x0000001717177223 */ /* 0x000fe2000000001a */
[----:B0-----:R-:W-:Y:S04]  /*3910*/  LDS R16, [R14+0x380] ;  /* 0x000380000e107984 */ /* 0x001fe80000000800 */
[----:B------:R-:W2:Y:S01]  /*3920*/  LDS R26, [R14+0x200] ;  /* 0x000200000e1a7984 */ /* 0x000ea20000000800 */
[----:B-----5:R-:W-:-:S03]  /*3930*/  FADD R28, R22, -R27 ;  /* 0x8000001b161c7221 */ /* 0x020fc60000000000 */
[----:B------:R-:W0:Y:S01]  /*3940*/  LDS R22, [R14+0x280] ;  /* 0x000280000e167984 */ /* 0x000e220000000800 */
[----:B------:R-:W-:-:S03]  /*3950*/  FFMA R28, R28, R28, R23 ;  /* 0x0000001c1c1c7223 */ /* 0x000fc60000000017 */
[----:B------:R-:W3:Y:S01]  /*3960*/  LDS R23, [R14+0x300] ;  /* 0x000300000e177984 */ /* 0x000ee20000000800 */
[----:B------:R-:W-:Y:S02]  /*3970*/  VIADD R20, R20, 0x100 ;  /* 0x0000010014147836 */ /* 0x000fe40000000000 */
[----:B--2---:R-:W-:-:S04]  /*3980*/  FADD R15, R15, -R26 ;  /* 0x8000001a0f0f7221 */ /* 0x004fc80000000000 */
[----:B------:R-:W-:Y:S01]  /*3990*/  FFMA R28, R15, R15, R28 ;  /* 0x0000000f0f1c7223 */ /* 0x000fe2000000001c */
[----:B0-----:R-:W-:Y:S01]  /*39a0*/  FADD R21, R21, -R22 ;  /* 0x8000001615157221 */ /* 0x001fe20000000000 */
[----:B---3--:R-:W-:-:S03]  /*39b0*/  FADD R23, R24, -R23 ;  /* 0x8000001718177221 */ /* 0x008fc60000000000 */
[----:B------:R-:W-:Y:S01]  /*39c0*/  FFMA R28, R21, R21, R28 ;  /* 0x00000015151c7223 */ /* 0x000fe2000000001c */
[----:B------:R-:W-:-:S03]  /*39d0*/  FADD R25, R25, -R16 ;  /* 0x8000001019197221 */ /* 0x000fc60000000000 */
[----:B------:R-:W-:-:S04]  /*39e0*/  FFMA R28, R23, R23, R28 ;  /* 0x00000017171c7223 */ /* 0x000fc8000000001c */
[----:B------:R-:W-:-:S07]  /*39f0*/  FFMA R21, R25, R25, R28 ;  /* 0x0000001919157223 */ /* 0x000fce000000001c */
.L_x_56:
[----:B------:R-:W-:Y:S05]  /*3a00*/  BSYNC.RECONVERGENT B1 ;  /* 0x0000000000017941 */ /* 0x000fea0003800200 */
.L_x_55:
[----:B------:R-:W-:-:S13]  /*3a10*/  LOP3.LUT P0, R14, R18, 0x7, RZ, 0xc0, !PT ;  /* 0x00000007120e7812 */ /* 0x000fda000780c0ff */
[----:B------:R-:W-:Y:S05]  /*3a20*/  @!P0 BRA `(.L_x_51) ;  /* 0x0000000000f08947 */ /* 0x000fea0003800000 */
[----:B------:R-:W-:Y:S01]  /*3a30*/  VIADD R14, R14, 0xffffffff ;  /* 0xffffffff0e0e7836 */ /* 0x000fe20000000000 */
[----:B------:R-:W-:Y:S01]  /*3a40*/  BSSY.RECONVERGENT B1, `(.L_x_57) ;  /* 0x000001f000017945 */ /* 0x000fe20003800200 */
[----:B------:R-:W-:-:S03]  /*3a50*/  LOP3.LUT P1, RZ, R18, 0x3, RZ, 0xc0, !PT ;  /* 0x0000000312ff7812 */ /* 0x000fc6000782c0ff */
[----:B------:R-:W-:-:S13]  /*3a60*/  ISETP.GE.U32.AND P0, PT, R14, 0x3, PT ;  /* 0x000000030e00780c */ /* 0x000fda0003f06070 */
[----:B------:R-:W-:Y:S05]  /*3a70*/  @!P0 BRA `(.L_x_58) ;  /* 0x00000000006c8947 */ /* 0x000fea0003800000 */
[----:B------:R-:W0:Y:S01]  /*3a80*/  LDCU.64 UR8, c[0x0][0x388] ;  /* 0x00007100ff0877ac */ /* 0x000e220008000a00 */
[----:B------:R-:W-:Y:S01]  /*3a90*/  MOV R14, R20 ;  /* 0x00000014000e7202 */ /* 0x000fe20000000f00 */
[----:B------:R-:W-:-:S04]  /*3aa0*/  IMAD.MOV.U32 R15, RZ, RZ, RZ ;  /* 0x000000ffff0f7224 */ /* 0x000fc800078e00ff */
[----:B-1----:R-:W-:-:S03]  /*3ab0*/  IMAD.WIDE R14, R19, R12, R14 ;  /* 0x0000000c130e7225 */ /* 0x002fc600078e020e */
[----:B0-----:R-:W-:-:S04]  /*3ac0*/  LEA R16, P0, R14, UR8, 0x2 ;  /* 0x000000080e107c11 */ /* 0x001fc8000f8010ff */
[----:B------:R-:W-:-:S05]  /*3ad0*/  LEA.HI.X R17, R14, UR9, R15, 0x2, P0 ;  /* 0x000000090e117c11 */ /* 0x000fca00080f140f */
[----:B------:R-:W2:Y:S04]  /*3ae0*/  LDG.E.CONSTANT R24, desc[UR10][R16.64] ;  /* 0x0000000a10187981 */ /* 0x000ea8000c1e9900 */
[----:B------:R-:W3:Y:S04]  /*3af0*/  LDG.E.CONSTANT R15, desc[UR10][R16.64+0x80] ;  /* 0x0000800a100f7981 */ /* 0x000ee8000c1e9900 */
[----:B------:R-:W4:Y:S04]  /*3b00*/  LDG.E.CONSTANT R14, desc[UR10][R16.64+0x100] ;  /* 0x0001000a100e7981 */ /* 0x000f28000c1e9900 */
[----:B------:R-:W5:Y:S01]  /*3b10*/  LDG.E.CONSTANT R22, desc[UR10][R16.64+0x180] ;  /* 0x0001800a10167981 */ /* 0x000f62000c1e9900 */
[----:B------:R-:W0:Y:S01]  /*3b20*/  S2UR UR8, SR_CgaCtaId ;  /* 0x00000000000879c3 */ /* 0x000e220000008800 */
[----:B------:R-:W-:-:S02]  /*3b30*/  UMOV UR5, 0x400 ;  /* 0x0000040000057882 */ /* 0x000fc40000000000 */
[----:B0-----:R-:W-:-:S06]  /*3b40*/  ULEA UR5, UR8, UR5, 0x18 ;  /* 0x0000000508057291 */ /* 0x001fcc000f8ec0ff */
[C---:B------:R-:W-:Y:S01]  /*3b50*/  LEA R26, R20.reuse, UR5, 0x2 ;  /* 0x00000005141a7c11 */ /* 0x040fe2000f8e10ff */
[----:B------:R-:W-:-:S04]  /*3b60*/  VIADD R20, R20, 0x80 ;  /* 0x0000008014147836 */ /* 0x000fc80000000000 */
[----:B------:R-:W2:Y:S04]  /*3b70*/  LDS R27, [R26] ;  /* 0x000000001a1b7984 */ /* 0x000ea80000000800 */
[----:B------:R-:W3:Y:S04]  /*3b80*/  LDS R28, [R26+0x80] ;  /* 0x000080001a1c7984 */ /* 0x000ee80000000800 */
[----:B------:R-:W4:Y:S04]  /*3b90*/  LDS R23, [R26+0x100] ;  /* 0x000100001a177984 */ /* 0x000f280000000800 */
[----:B------:R-:W5:Y:S01]  /*3ba0*/  LDS R25, [R26+0x180] ;  /* 0x000180001a197984 */ /* 0x000f620000000800 */
[----:B--2---:R-:W-:-:S04]  /*3bb0*/  FADD R24, R24, -R27 ;  /* 0x8000001b18187221 */ /* 0x004fc80000000000 */
[----:B------:R-:W-:Y:S01]  /*3bc0*/  FFMA R21, R24, R24, R21 ;  /* 0x0000001818157223 */ /* 0x000fe20000000015 */
[----:B---3--:R-:W-:Y:S01]  /*3bd0*/  FADD R28, R15, -R28 ;  /* 0x8000001c0f1c7221 */ /* 0x008fe20000000000 */
[----:B----4-:R-:W-:-:S03]  /*3be0*/  FADD R14, R14, -R23 ;  /* 0x800000170e0e7221 */ /* 0x010fc60000000000 */
[----:B------:R-:W-:Y:S01]  /*3bf0*/  FFMA R21, R28, R28, R21 ;  /* 0x0000001c1c157223 */ /* 0x000fe20000000015 */
[----:B-----5:R-:W-:-:S03]  /*3c00*/  FADD R22, R22, -R25 ;  /* 0x8000001916167221 */ /* 0x020fc60000000000 */
[----:B------:R-:W-:-:S04]  /*3c10*/  FFMA R21, R14, R14, R21 ;  /* 0x0000000e0e157223 */ /* 0x000fc80000000015 */
[----:B------:R-:W-:-:S07]  /*3c20*/  FFMA R21, R22, R22, R21 ;  /* 0x0000001616157223 */ /* 0x000fce0000000015 */
.L_x_58:
[----:B------:R-:W-:Y:S05]  /*3c30*/  BSYNC.RECONVERGENT B1 ;  /* 0x0000000000017941 */ /* 0x000fea0003800200 */
.L_x_57:
[----:B------:R-:W-:Y:S05]  /*3c40*/  @!P1 BRA `(.L_x_51) ;  /* 0x0000000000689947 */ /* 0x000fea0003800000 */
[----:B------:R-:W0:Y:S01]  /*3c50*/  LDCU.64 UR8, c[0x0][0x388] ;  /* 0x00007100ff0877ac */ /* 0x000e220008000a00 */
[----:B------:R-:W-:Y:S02]  /*3c60*/  IMAD.MOV.U32 R14, RZ, RZ, R20 ;  /* 0x000000ffff0e7224 */ /* 0x000fe400078e0014 */
[----:B------:R-:W-:Y:S02]  /*3c70*/  IMAD.MOV.U32 R15, RZ, RZ, RZ ;  /* 0x000000ffff0f7224 */ /* 0x000fe400078e00ff */
[----:B-1----:R-:W-:-:S03]  /*3c80*/  IMAD.WIDE R16, R19, R12, R14 ;  /* 0x0000000c13107225 */ /* 0x002fc600078e020e */
[----:B0-----:R-:W-:-:S04]  /*3c90*/  LEA R14, P0, R16, UR8, 0x2 ;  /* 0x00000008100e7c11 */ /* 0x001fc8000f8010ff */
[----:B------:R-:W-:-:S05]  /*3ca0*/  LEA.HI.X R15, R16, UR9, R17, 0x2, P0 ;  /* 0x00000009100f7c11 */ /* 0x000fca00080f1411 */
[----:B------:R-:W2:Y:S01]  /*3cb0*/  LDG.E.CONSTANT R12, desc[UR10][R14.64] ;  /* 0x0000000a0e0c7981 */ /* 0x000ea2000c1e9900 */
[----:B------:R-:W0:Y:S01]  /*3cc0*/  S2UR UR8, SR_CgaCtaId ;  /* 0x00000000000879c3 */ /* 0x000e220000008800 */
[----:B------:R-:W-:Y:S01]  /*3cd0*/  UMOV UR5, 0x400 ;  /* 0x0000040000057882 */ /* 0x000fe20000000000 */
[----:B------:R-:W-:-:S04]  /*3ce0*/  LOP3.LUT R18, R18, 0x3, RZ, 0xc0, !PT ;  /* 0x0000000312127812 */ /* 0x000fc800078ec0ff */
[----:B------:R-:W-:Y:S01]  /*3cf0*/  ISETP.NE.AND P0, PT, R18, 0x1, PT ;  /* 0x000000011200780c */ /* 0x000fe20003f05270 */
[----:B0-----:R-:W-:-:S06]  /*3d00*/  ULEA UR5, UR8, UR5, 0x18 ;  /* 0x0000000508057291 */ /* 0x001fcc000f8ec0ff */
[----:B------:R-:W-:-:S05]  /*3d10*/  LEA R20, R20, UR5, 0x2 ;  /* 0x0000000514147c11 */ /* 0x000fca000f8e10ff */
[----:B------:R-:W2:Y:S02]  /*3d20*/  LDS R17, [R20] ;  /* 0x0000000014117984 */ /* 0x000ea40000000800 */
[----:B--2---:R-:W-:-:S04]  /*3d30*/  FADD R12, R12, -R17 ;  /* 0x800000110c0c7221 */ /* 0x004fc80000000000 */
[----:B------:R-:W-:Y:S01]  /*3d40*/  FFMA R21, R12, R12, R21 ;  /* 0x0000000c0c157223 */ /* 0x000fe20000000015 */
[----:B------:R-:W-:Y:S06]  /*3d50*/  @!P0 BRA `(.L_x_51) ;  /* 0x0000000000248947 */ /* 0x000fec0003800000 */
[----:B------:R-:W-:Y:S01]  /*3d60*/  ISETP.NE.AND P0, PT, R18, 0x2, PT ;  /* 0x000000021200780c */ /* 0x000fe20003f05270 */
[----:B------:R-:W2:Y:S04]  /*3d70*/  LDG.E.CONSTANT R12, desc[UR10][R14.64+0x80] ;  /* 0x0000800a0e0c7981 */ /* 0x000ea8000c1e9900 */
[----:B------:R-:W2:Y:S08]  /*3d80*/  LDS R17, [R20+0x80] ;  /* 0x0000800014117984 */ /* 0x000eb00000000800 */
[----:B------:R-:W3:Y:S04]  /*3d90*/  @P0 LDG.E.CONSTANT R16, desc[UR10][R14.64+0x100] ;  /* 0x0001000a0e100981 */ /* 0x000ee8000c1e9900 */
[----:B------:R-:W3:Y:S01]  /*3da0*/  @P0 LDS R19, [R20+0x100] ;  /* 0x0001000014130984 */ /* 0x000ee20000000800 */
[----:B--2---:R-:W-:-:S04]  /*3db0*/  FADD R12, R12, -R17 ;  /* 0x800000110c0c7221 */ /* 0x004fc80000000000 */
[----:B------:R-:W-:Y:S01]  /*3dc0*/  FFMA R21, R12, R12, R21 ;  /* 0x0000000c0c157223 */ /* 0x000fe20000000015 */
[----:B---3--:R-:W-:-:S04]  /*3dd0*/  @P0 FADD R16, R16, -R19 ;  /* 0x8000001310100221 */ /* 0x008fc80000000000 */
[----:B------:R-:W-:-:S07]  /*3de0*/  @P0 FFMA R21, R16, R16, R21 ;  /* 0x0000001010150223 */ /* 0x000fce0000000015 */
.L_x_51:
[----:B0-----:R-:W-:Y:S05]  /*3df0*/  BSYNC.RECONVERGENT B0 ;  /* 0x0000000000007941 */ /* 0x001fea0003800200 */
.L_x_50:
[----:B------:R-:W-:Y:S01]  /*3e00*/  UMOV UR5, 0xffffffff ;  /* 0xffffffff00057882 */ /* 0x000fe20000000000 */
[----:B------:R-:W-:Y:S02]  /*3e10*/  LOP3.LUT P0, RZ, R0, 0x1f, RZ, 0xc0, !PT ;  /* 0x0000001f00ff7812 */ /* 0x000fe4000780c0ff */
[----:B------:R-:W-:Y:S11]  /*3e20*/  BRA.DIV UR5, `(.L_x_59) ;  /* 0x0000002a05707947 */ /* 0x000ff6000b800000 */
[----:B------:R-:W0:Y:S02]  /*3e30*/  SHFL.DOWN PT, R12, R21, 0x10, 0x1f ;  /* 0x0a001f00150c7f89 */ /* 0x000e2400000e0000 */
[----:B0-----:R-:W-:-:S05]  /*3e40*/  FADD R12, R12, R21 ;  /* 0x000000150c0c7221 */ /* 0x001fca0000000000 */
[----:B------:R-:W0:Y:S02]  /*3e50*/  SHFL.DOWN PT, R15, R12, 0x8, 0x1f ;  /* 0x09001f000c0f7f89 */ /* 0x000e2400000e0000 */
[----:B0-----:R-:W-:-:S05]  /*3e60*/  FADD R15, R12, R15 ;  /* 0x0000000f0c0f7221 */ /* 0x001fca0000000000 */
[----:B------:R-:W0:Y:S02]  /*3e70*/  SHFL.DOWN PT, R14, R15, 0x4, 0x1f ;  /* 0x08801f000f0e7f89 */ /* 0x000e2400000e0000 */
[----:B0-----:R-:W-:-:S05]  /*3e80*/  FADD R14, R15, R14 ;  /* 0x0000000e0f0e7221 */ /* 0x001fca0000000000 */
[----:B------:R-:W0:Y:S02]  /*3e90*/  SHFL.DOWN PT, R17, R14, 0x2, 0x1f ;  /* 0x08401f000e117f89 */ /* 0x000e2400000e0000 */
[----:B0-----:R-:W-:-:S05]  /*3ea0*/  FADD R17, R14, R17 ;  /* 0x000000110e117221 */ /* 0x001fca0000000000 */
[----:B------:R0:W2:Y:S02]  /*3eb0*/  SHFL.DOWN PT, R16, R17, 0x1, 0x1f ;  /* 0x08201f0011107f89 */ /* 0x0000a400000e0000 */
.L_x_104:
[----:B------:R-:W3:Y:S01]  /*3ec0*/  LDC R14, c[0x0][0x360] ;  /* 0x0000d800ff0e7b82 */ /* 0x000ee20000000800 */
[----:B0-2---:R-:W-:Y:S01]  /*3ed0*/  FADD R17, R17, R16 ;  /* 0x0000001011117221 */ /* 0x005fe20000000000 */
[----:B------:R-:W-:-:S05]  /*3ee0*/  @!P0 LEA R12, R13, R4, 0x2 ;  /* 0x000000040d0c8211 */ /* 0x000fca00078e10ff */
[----:B------:R4:W-:Y:S01]  /*3ef0*/  @!P0 STS [R12], R17 ;  /* 0x000000110c008388 */ /* 0x0009e20000000800 */
[----:B---3--:R-:W-:-:S04]  /*3f00*/  LEA.HI R13, R14, R13, RZ, 0x1b ;  /* 0x0000000d0e0d7211 */ /* 0x008fc800078fd8ff */
[----:B------:R-:W-:-:S13]  /*3f10*/  ISETP.GE.AND P0, PT, R13, R11, PT ;  /* 0x0000000b0d00720c */ /* 0x000fda0003f06270 */
[----:B----4-:R-:W-:Y:S05]  /*3f20*/  @!P0 BRA `(.L_x_60) ;  /* 0xfffffff0007c8947 */ /* 0x010fea000383ffff */
.L_x_49:
[----:B------:R-:W-:Y:S05]  /*3f30*/  WARPSYNC.ALL ;  /* 0x0000000000007948 */ /* 0x000fea0003800000 */
[----:B------:R-:W-:Y:S06]  /*3f40*/  BAR.SYNC.DEFER_BLOCKING 0x0 ;  /* 0x0000000000007b1d */ /* 0x000fec0000010000 */
[----:B------:R-:W-:Y:S04]  /*3f50*/  BSSY.RECONVERGENT B0, `(.L_x_61) ;  /* 0x00000c1000007945 */ /* 0x000fe80003800200 */
[----:B------:R-:W-:Y:S05]  /*3f60*/  @P2 BRA `(.L_x_62) ;  /* 0x0000000800fc2947 */ /* 0x000fea0003800000 */
[----:B------:R-:W-:Y:S01]  /*3f70*/  VIMNMX R11, PT, PT, R11, 0x1, !PT ;  /* 0x000000010b0b7848 */ /* 0x000fe20007fe0100 */
[----:B--23--:R-:W-:-:S07]  /*3f80*/  IMAD.MOV.U32 R15, RZ, RZ, RZ ;  /* 0x000000ffff0f7224 */ /* 0x00cfce00078e00ff */
.L_x_76:
[C---:B-1----:R-:W-:Y:S02]  /*3f90*/  IMAD R13, R15.reuse, 0x4, R8 ;  /* 0x000000040f0d7824 */ /* 0x042fe400078e0208 */
[C---:B------:R-:W-:Y:S02]  /*3fa0*/  IMAD R14, R15.reuse, 0x4, R4 ;  /* 0x000000040f0e7824 */ /* 0x040fe400078e0204 */
[----:B------:R-:W-:Y:S02]  /*3fb0*/  VIADD R15, R15, 0x1 ;  /* 0x000000010f0f7836 */ /* 0x000fe40000000000 */
[----:B--2---:R-:W2:Y:S03]  /*3fc0*/  LDS R13, [R13] ;  /* 0x000000000d0d7984 */ /* 0x004ea60000000800 */
[----:B------:R-:W-:Y:S02]  /*3fd0*/  ISETP.NE.AND P1, PT, R15, R11, PT ;  /* 0x0000000b0f00720c */ /* 0x000fe40003f25270 */
[----:B--2---:R-:W-:-:S13]  /*3fe0*/  ISETP.GE.AND P0, PT, R13, RZ, PT ;  /* 0x000000ff0d00720c */ /* 0x004fda0003f06270 */
[----:B---34-:R-:W-:Y:S05]  /*3ff0*/  @!P0 BRA `(.L_x_63) ;  /* 0x0000000800d48947 */ /* 0x018fea0003800000 */
[----:B------:R-:W-:Y:S01]  /*4000*/  LDS R14, [R14] ;  /* 0x000000000e0e7984 */ /* 0x000fe20000000800 */
[----:B------:R-:W-:Y:S03]  /*4010*/  BSSY.RECONVERGENT B1, `(.L_x_63) ;  /* 0x00000b3000017945 */ /* 0x000fe60003800200 */
[----:B------:R-:W2:Y:S02]  /*4020*/  LDS R17, [R2] ;  /* 0x0000000002117984 */ /* 0x000ea40000000800 */
[----:B--2---:R-:W-:-:S13]  /*4030*/  FSETP.GEU.AND P0, PT, R14, R17, PT ;  /* 0x000000110e00720b */ /* 0x004fda0003f0e000 */
[----:B------:R-:W-:Y:S05]  /*4040*/  @P0 BRA `(.L_x_64) ;  /* 0x0000000800bc0947 */ /* 0x000fea0003800000 */
[----:B------:R-:W2:Y:S01]  /*4050*/  LDCU UR5, c[0x0][0x3a8] ;  /* 0x00007500ff0577ac */ /* 0x000ea20008000800 */
[----:B------:R-:W-:Y:S01]  /*4060*/  IMAD.MOV.U32 R12, RZ, RZ, -0x1 ;  /* 0xffffffffff0c7424 */ /* 0x000fe200078e00ff */
[----:B--2---:R-:W-:-:S04]  /*4070*/  MOV R16, UR5 ;  /* 0x0000000500107c02 */ /* 0x004fc80008000f00 */
[----:B------:R-:W-:-:S13]  /*4080*/  ISETP.GE.AND P0, PT, R16, 0x1, PT ;  /* 0x000000011000780c */ /* 0x000fda0003f06270 */
[----:B------:R-:W-:Y:S05]  /*4090*/  @!P0 BRA `(.L_x_65) ;  /* 0x00000008001c8947 */ /* 0x000fea0003800000 */
[----:B------:R-:W2:Y:S01]  /*40a0*/  LDS R17, [R5+0x4] ;  /* 0x0000040005117984 */ /* 0x000ea20000000800 */
[----:B-1----:R-:W-:Y:S01]  /*40b0*/  IMAD.MOV.U32 R19, RZ, RZ, R5 ;  /* 0x000000ffff137224 */ /* 0x002fe200078e0005 */
[----:B--2---:R-:W-:Y:S01]  /*40c0*/  FSETP.GEU.AND P0, PT, R14, R17, PT ;  /* 0x000000110e00720b */ /* 0x004fe20003f0e000 */
[----:B------:R-:W-:-:S12]  /*40d0*/  IMAD.MOV.U32 R17, RZ, RZ, RZ ;  /* 0x000000ffff117224 */ /* 0x000fd800078e00ff */
[----:B------:R-:W-:Y:S05]  /*40e0*/  @!P0 BRA `(.L_x_66) ;  /* 0x0000000000208947 */ /* 0x000fea0003800000 */
[----:B------:R-:W1:Y:S02]  /*40f0*/  LDC R16, c[0x0][0x3a8] ;  /* 0x0000ea00ff107b82 */ /* 0x000e640000000800 */
.L_x_67:
[----:B------:R-:W-:-:S05]  /*4100*/  VIADD R17, R17, 0x1 ;  /* 0x0000000111117836 */ /* 0x000fca0000000000 */
[----:B-1----:R-:W-:-:S13]  /*4110*/  ISETP.NE.AND P0, PT, R17, R16, PT ;  /* 0x000000101100720c */ /* 0x002fda0003f05270 */
[----:B------:R-:W-:Y:S05]  /*4120*/  @!P0 BRA `(.L_x_65) ;  /* 0x0000000400f88947 */ /* 0x000fea0003800000 */
[----:B------:R-:W-:-:S05]  /*4130*/  LEA R19, R17, R5, 0x2 ;  /* 0x0000000511137211 */ /* 0x000fca00078e10ff */
[----:B------:R-:W1:Y:S02]  /*4140*/  LDS R21, [R19+0x4] ;  /* 0x0000040013157984 */ /* 0x000e640000000800 */
[----:B-1----:R-:W-:-:S13]  /*4150*/  FSETP.GEU.AND P0, PT, R14, R21, PT ;  /* 0x000000150e00720b */ /* 0x002fda0003f0e000 */
[----:B------:R-:W-:Y:S05]  /*4160*/  @P0 BRA `(.L_x_67) ;  /* 0xfffffffc00e40947 */ /* 0x000fea000383ffff */
.L_x_66:
[----:B------:R-:W-:-:S13]  /*4170*/  ISETP.GE.AND P0, PT, R17, R16, PT ;  /* 0x000000101100720c */ /* 0x000fda0003f06270 */
[----:B------:R-:W-:Y:S05]  /*4180*/  @P0 BRA `(.L_x_65) ;  /* 0x0000000400e00947 */ /* 0x000fea0003800000 */
[----:B------:R1:W2:Y:S01]  /*4190*/  LDS R12, [R5] ;  /* 0x00000000050c7984 */ /* 0x0002a20000000800 */
[----:B------:R-:W-:-:S13]  /*41a0*/  ISETP.LT.AND P0, PT, R17, UR6, PT ;  /* 0x0000000611007c0c */ /* 0x000fda000bf01270 */
[----:B-1----:R-:W-:Y:S05]  /*41b0*/  @!P0 BRA `(.L_x_68) ;  /* 0x0000000400b88947 */ /* 0x002fea0003800000 */
[----:B------:R-:W1:Y:S01]  /*41c0*/  LDCU UR5, c[0x0][0x3a8] ;  /* 0x00007500ff0577ac */ /* 0x000e620008000800 */
[----:B------:R-:W-:-:S04]  /*41d0*/  IADD3 R18, PT, PT, -R17, -0x2, R16 ;  /* 0xfffffffe11127810 */ /* 0x000fc80007ffe110 */
[----:B------:R-:W-:Y:S01]  /*41e0*/  ISETP.GE.U32.AND P0, PT, R18, 0x7, PT ;  /* 0x000000071200780c */ /* 0x000fe20003f06070 */
[----:B------:R-:W-:Y:S02]  /*41f0*/  IMAD.U32 R18, RZ, RZ, UR6 ;  /* 0x00000006ff127e24 */ /* 0x000fe4000f8e00ff */
[----:B-1----:R-:W-:-:S10]  /*4200*/  IMAD.U32 R24, RZ, RZ, UR5 ;  /* 0x00000005ff187e24 */ /* 0x002fd4000f8e00ff */
[----:B------:R-:W-:Y:S05]  /*4210*/  @!P0 BRA `(.L_x_69) ;  /* 0x0000000000b88947 */ /* 0x000fea0003800000 */
[----:B------:R-:W-:Y:S01]  /*4220*/  IADD3 R20, PT, PT, -R17, UR6, RZ ;  /* 0x0000000611147c10 */ /* 0x000fe2000fffe1ff */
[----:B------:R-:W-:Y:S01]  /*4230*/  IMAD.MOV.U32 R21, RZ, RZ, RZ ;  /* 0x000000ffff157224 */ /* 0x000fe200078e00ff */
[----:B------:R-:W-:Y:S01]  /*4240*/  MOV R24, UR5 ;  /* 0x0000000500187c02 */ /* 0x000fe20008000f00 */
[----:B------:R-:W-:Y:S01]  /*4250*/  IMAD.U32 R18, RZ, RZ, UR6 ;  /* 0x00000006ff127e24 */ /* 0x000fe2000f8e00ff */
[----:B------:R-:W-:-:S07]  /*4260*/  LOP3.LUT R20, R20, 0xfffffff8, RZ, 0xc0, !PT ;  /* 0xfffffff814147812 */ /* 0x000fce00078ec0ff */
.L_x_70:
[--C-:B------:R-:W-:Y:S01]  /*4270*/  IMAD R25, R24, 0x4, R5.reuse ;  /* 0x0000000418197824 */ /* 0x100fe200078e0205 */
[----:B------:R-:W-:Y:S01]  /*4280*/  IADD3 R21, PT, PT, R21, 0x8, RZ ;  /* 0x0000000815157810 */ /* 0x000fe20007ffe0ff */
[----:B------:R-:W-:Y:S02]  /*4290*/  IMAD R22, R18, 0x4, R5 ;  /* 0x0000000412167824 */ /* 0x000fe400078e0205 */
[--C-:B------:R-:W-:Y:S01]  /*42a0*/  IMAD R24, R24, 0x4, R3.reuse ;  /* 0x0000000418187824 */ /* 0x100fe200078e0203 */
[----:B------:R-:W-:Y:S01]  /*42b0*/  ISETP.NE.AND P0, PT, R21, R20, PT ;  /* 0x000000141500720c */ /* 0x000fe20003f05270 */
[----:B-1----:R-:W1:Y:S01]  /*42c0*/  LDS R25, [R25+-0x4] ;  /* 0xfffffc0019197984 */ /* 0x002e620000000800 */
[----:B------:R-:W-:-:S03]  /*42d0*/  IMAD R23, R18, 0x4, R3 ;  /* 0x0000000412177824 */ /* 0x000fc600078e0203 */
[----:B-1----:R-:W-:Y:S04]  /*42e0*/  STS [R22+0x4], R25 ;  /* 0x0000041916007388 */ /* 0x002fe80000000800 */
[----:B------:R-:W1:Y:S04]  /*42f0*/  LDS R24, [R24+-0x4] ;  /* 0xfffffc0018187984 */ /* 0x000e680000000800 */
[----:B-1----:R-:W-:Y:S04]  /*4300*/  STS [R23+0x4], R24 ;  /* 0x0000041817007388 */ /* 0x002fe80000000800 */
[----:B------:R-:W1:Y:S04]  /*4310*/  LDS R27, [R22+-0x4] ;  /* 0xfffffc00161b7984 */ /* 0x000e680000000800 */
[----:B-1----:R-:W-:Y:S04]  /*4320*/  STS [R22], R27 ;  /* 0x0000001b16007388 */ /* 0x002fe80000000800 */
[----:B------:R-:W1:Y:S04]  /*4330*/  LDS R26, [R23+-0x4] ;  /* 0xfffffc00171a7984 */ /* 0x000e680000000800 */
[----:B-1----:R-:W-:Y:S04]  /*4340*/  STS [R23], R26 ;  /* 0x0000001a17007388 */ /* 0x002fe80000000800 */
[----:B------:R-:W1:Y:S04]  /*4350*/  LDS R29, [R22+-0x8] ;  /* 0xfffff800161d7984 */ /* 0x000e680000000800 */
[----:B-1----:R-:W-:Y:S04]  /*4360*/  STS [R22+-0x4], R29 ;  /* 0xfffffc1d16007388 */ /* 0x002fe80000000800 */
        /* <DEDUP_REMOVED lines=17> */
[----:B-1----:R1:W-:Y:S04]  /*4480*/  STS [R23+-0x14], R24 ;  /* 0xffffec1817007388 */ /* 0x0023e80000000800 */
[----:B------:R-:W3:Y:S01]  /*4490*/  LDS R27, [R22+-0x1c] ;  /* 0xffffe400161b7984 */ /* 0x000ee20000000800 */
[----:B-1----:R-:W-:-:S02]  /*44a0*/  VIADD R24, R18, 0xfffffff9 ;  /* 0xfffffff912187836 */ /* 0x002fc40000000000 */
[----:B------:R-:W-:Y:S01]  /*44b0*/  VIADD R18, R18, 0xfffffff8 ;  /* 0xfffffff812127836 */ /* 0x000fe20000000000 */
[----:B---3--:R-:W-:Y:S04]  /*44c0*/  STS [R22+-0x18], R27 ;  /* 0xffffe81b16007388 */ /* 0x008fe80000000800 */
[----:B------:R-:W1:Y:S04]  /*44d0*/  LDS R26, [R23+-0x1c] ;  /* 0xffffe400171a7984 */ /* 0x000e680000000800 */
[----:B-1----:R1:W-:Y:S01]  /*44e0*/  STS [R23+-0x18], R26 ;  /* 0xffffe81a17007388 */ /* 0x0023e20000000800 */
[----:B------:R-:W-:Y:S05]  /*44f0*/  @P0 BRA `(.L_x_70) ;  /* 0xfffffffc005c0947 */ /* 0x000fea000383ffff */
.L_x_69:
[----:B------:R-:W-:-:S04]  /*4500*/  IADD3 R20, PT, PT, -R17, UR6, RZ ;  /* 0x0000000611147c10 */ /* 0x000fc8000fffe1ff */
[----:B------:R-:W-:-:S13]  /*4510*/  LOP3.LUT P0, RZ, R20, 0x7, RZ, 0xc0, !PT ;  /* 0x0000000714ff7812 */ /* 0x000fda000780c0ff */
[----:B------:R-:W-:Y:S05]  /*4520*/  @!P0 BRA `(.L_x_68) ;  /* 0x0000000000dc8947 */ /* 0x000fea0003800000 */
[C---:B------:R-:W-:Y:S02]  /*4530*/  LOP3.LUT R21, R20.reuse, 0x7, RZ, 0xc0, !PT ;  /* 0x0000000714157812 */ /* 0x040fe400078ec0ff */
[----:B------:R-:W-:Y:S02]  /*4540*/  LOP3.LUT P2, RZ, R20, 0x3, RZ, 0xc0, !PT ;  /* 0x0000000314ff7812 */ /* 0x000fe4000784c0ff */
[----:B------:R-:W-:-:S13]  /*4550*/  ISETP.GE.U32.AND P0, PT, R21, 0x4, PT ;  /* 0x000000041500780c */ /* 0x000fda0003f06070 */
[----:B------:R-:W-:Y:S05]  /*4560*/  @!P0 BRA `(.L_x_71) ;  /* 0x0000000000588947 */ /* 0x000fea0003800000 */
[C-C-:B------:R-:W-:Y:S01]  /*4570*/  IMAD R22, R24.reuse, 0x4, R5.reuse ;  /* 0x0000000418167824 */ /* 0x140fe200078e0205 */
[----:B-1----:R-:W-:Y:S01]  /*4580*/  LEA R23, R24, R3, 0x2 ;  /* 0x0000000318177211 */ /* 0x002fe200078e10ff */
[C---:B------:R-:W-:Y:S02]  /*4590*/  IMAD R21, R18.reuse, 0x4, R5 ;  /* 0x0000000412157824 */ /* 0x040fe400078e0205 */
[C---:B------:R-:W-:Y:S02]  /*45a0*/  IMAD R26, R18.reuse, 0x4, R3 ;  /* 0x00000004121a7824 */ /* 0x040fe400078e0203 */
[----:B------:R-:W1:Y:S04]  /*45b0*/  LDS R22, [R22+-0x4] ;  /* 0xfffffc0016167984 */ /* 0x000e680000000800 */
[----:B-1----:R-:W-:Y:S04]  /*45c0*/  STS [R21+0x4], R22 ;  /* 0x0000041615007388 */ /* 0x002fe80000000800 */
[----:B------:R-:W1:Y:S04]  /*45d0*/  LDS R23, [R23+-0x4] ;  /* 0xfffffc0017177984 */ /* 0x000e680000000800 */
[----:B-1----:R-:W-:Y:S04]  /*45e0*/  STS [R26+0x4], R23 ;  /* 0x000004171a007388 */ /* 0x002fe80000000800 */
[----:B------:R-:W1:Y:S04]  /*45f0*/  LDS R24, [R21+-0x4] ;  /* 0xfffffc0015187984 */ /* 0x000e680000000800 */
[----:B-1----:R1:W-:Y:S04]  /*4600*/  STS [R21], R24 ;  /* 0x0000001815007388 */ /* 0x0023e80000000800 */
[----:B------:R-:W3:Y:S01]  /*4610*/  LDS R25, [R26+-0x4] ;  /* 0xfffffc001a197984 */ /* 0x000ee20000000800 */
[----:B-1----:R-:W-:-:S02]  /*4620*/  VIADD R24, R18, 0xfffffffd ;  /* 0xfffffffd12187836 */ /* 0x002fc40000000000 */
[----:B------:R-:W-:Y:S01]  /*4630*/  VIADD R18, R18, 0xfffffffc ;  /* 0xfffffffc12127836 */ /* 0x000fe20000000000 */
[----:B---3--:R-:W-:Y:S04]  /*4640*/  STS [R26], R25 ;  /* 0x000000191a007388 */ /* 0x008fe80000000800 */
[----:B------:R-:W1:Y:S04]  /*4650*/  LDS R28, [R21+-0x8] ;  /* 0xfffff800151c7984 */ /* 0x000e680000000800 */
[----:B-1----:R-:W-:Y:S04]  /*4660*/  STS [R21+-0x4], R28 ;  /* 0xfffffc1c15007388 */ /* 0x002fe80000000800 */
[----:B------:R-:W1:Y:S04]  /*4670*/  LDS R27, [R26+-0x8] ;  /* 0xfffff8001a1b7984 */ /* 0x000e680000000800 */
[----:B-1----:R-:W-:Y:S04]  /*4680*/  STS [R26+-0x4], R27 ;  /* 0xfffffc1b1a007388 */ /* 0x002fe80000000800 */
[----:B------:R-:W1:Y:S04]  /*4690*/  LDS R22, [R21+-0xc] ;  /* 0xfffff40015167984 */ /* 0x000e680000000800 */
[----:B-1----:R-:W-:Y:S04]  /*46a0*/  STS [R21+-0x8], R22 ;  /* 0xfffff81615007388 */ /* 0x002fe80000000800 */
[----:B------:R-:W1:Y:S04]  /*46b0*/  LDS R23, [R26+-0xc] ;  /* 0xfffff4001a177984 */ /* 0x000e680000000800 */
[----:B-1----:R3:W-:Y:S02]  /*46c0*/  STS [R26+-0x8], R23 ;  /* 0xfffff8171a007388 */ /* 0x0027e40000000800 */
.L_x_71:
[----:B------:R-:W-:Y:S05]  /*46d0*/  @!P2 BRA `(.L_x_68) ;  /* 0x000000000070a947 */ /* 0x000fea0003800000 */
[C---:B------:R-:W-:Y:S02]  /*46e0*/  LOP3.LUT R21, R20.reuse, 0x3, RZ, 0xc0, !PT ;  /* 0x0000000314157812 */ /* 0x040fe400078ec0ff */
[----:B------:R-:W-:Y:S02]  /*46f0*/  LOP3.LUT R20, R20, 0x1, RZ, 0xc0, !PT ;  /* 0x0000000114147812 */ /* 0x000fe400078ec0ff */
[----:B------:R-:W-:Y:S02]  /*4700*/  ISETP.NE.AND P0, PT, R21, 0x1, PT ;  /* 0x000000011500780c */ /* 0x000fe40003f05270 */
[----:B------:R-:W-:-:S11]  /*4710*/  ISETP.NE.U32.AND P2, PT, R20, 0x1, PT ;  /* 0x000000011400780c */ /* 0x000fd60003f45070 */
[----:B------:R-:W-:Y:S05]  /*4720*/  @!P0 BRA `(.L_x_72) ;  /* 0x0000000000388947 */ /* 0x000fea0003800000 */
[----:B------:R-:W-:Y:S01]  /*4730*/  IMAD R20, R24, 0x4, R5 ;  /* 0x0000000418147824 */ /* 0x000fe200078e0205 */
[----:B------:R-:W-:Y:S01]  /*4740*/  LEA R25, R18, R5, 0x2 ;  /* 0x0000000512197211 */ /* 0x000fe200078e10ff */
[--C-:B------:R-:W-:Y:S02]  /*4750*/  IMAD R21, R24, 0x4, R3.reuse ;  /* 0x0000000418157824 */ /* 0x100fe400078e0203 */
[C---:B-1-3--:R-:W-:Y:S02]  /*4760*/  IMAD R26, R18.reuse, 0x4, R3 ;  /* 0x00000004121a7824 */ /* 0x04afe400078e0203 */
[----:B------:R-:W1:Y:S01]  /*4770*/  LDS R20, [R20+-0x4] ;  /* 0xfffffc0014147984 */ /* 0x000e620000000800 */
[C---:B------:R-:W-:Y:S02]  /*4780*/  VIADD R24, R18.reuse, 0xffffffff ;  /* 0xffffffff12187836 */ /* 0x040fe40000000000 */
[----:B------:R-:W-:Y:S01]  /*4790*/  VIADD R18, R18, 0xfffffffe ;  /* 0xfffffffe12127836 */ /* 0x000fe20000000000 */
[----:B-1----:R-:W-:Y:S04]  /*47a0*/  STS [R25+0x4], R20 ;  /* 0x0000041419007388 */ /* 0x002fe80000000800 */
[----:B------:R-:W1:Y:S04]  /*47b0*/  LDS R21, [R21+-0x4] ;  /* 0xfffffc0015157984 */ /* 0x000e680000000800 */
[----:B-1----:R-:W-:Y:S04]  /*47c0*/  STS [R26+0x4], R21 ;  /* 0x000004151a007388 */ /* 0x002fe80000000800 */
[----:B------:R-:W1:Y:S04]  /*47d0*/  LDS R22, [R25+-0x4] ;  /* 0xfffffc0019167984 */ /* 0x000e680000000800 */
[----:B-1----:R-:W-:Y:S04]  /*47e0*/  STS [R25], R22 ;  /* 0x0000001619007388 */ /* 0x002fe80000000800 */
[----:B------:R-:W1:Y:S04]  /*47f0*/  LDS R23, [R26+-0x4] ;  /* 0xfffffc001a177984 */ /* 0x000e680000000800 */
[----:B-1----:R4:W-:Y:S02]  /*4800*/  STS [R26], R23 ;  /* 0x000000171a007388 */ /* 0x0029e40000000800 */
.L_x_72:
[----:B------:R-:W-:Y:S05]  /*4810*/  @P2 BRA `(.L_x_68) ;  /* 0x0000000000202947 */ /* 0x000fea0003800000 */
[----:B------:R-:W-:Y:S01]  /*4820*/  LEA R20, R24, R5, 0x2 ;  /* 0x0000000518147211 */ /* 0x000fe200078e10ff */
[----:B------:R-:W-:Y:S02]  /*4830*/  IMAD R21, R18, 0x4, R5 ;  /* 0x0000000412157824 */ /* 0x000fe400078e0205 */
[--C-:B------:R-:W-:Y:S02]  /*4840*/  IMAD R22, R24, 0x4, R3.reuse ;  /* 0x0000000418167824 */ /* 0x100fe400078e0203 */
[----:B-1-34-:R-:W-:Y:S01]  /*4850*/  IMAD R23, R18, 0x4, R3 ;  /* 0x0000000412177824 */ /* 0x01afe200078e0203 */
[----:B------:R-:W1:Y:S04]  /*4860*/  LDS R20, [R20+-0x4] ;  /* 0xfffffc0014147984 */ /* 0x000e680000000800 */
[----:B-1----:R-:W-:Y:S04]  /*4870*/  STS [R21+0x4], R20 ;  /* 0x0000041415007388 */ /* 0x002fe80000000800 */
[----:B------:R-:W1:Y:S04]  /*4880*/  LDS R22, [R22+-0x4] ;  /* 0xfffffc0016167984 */ /* 0x000e680000000800 */
[----:B-1----:R1:W-:Y:S02]  /*4890*/  STS [R23+0x4], R22 ;  /* 0x0000041617007388 */ /* 0x0023e40000000800 */
.L_x_68:
[----:B------:R-:W-:Y:S01]  /*48a0*/  IMAD R18, R17, 0x4, R3 ;  /* 0x0000000411127824 */ /* 0x000fe200078e0203 */
[----:B------:R-:W-:Y:S04]  /*48b0*/  STS [R19+0x4], R14 ;  /* 0x0000040e13007388 */ /* 0x000fe80000000800 */
[----:B------:R-:W-:Y:S04]  /*48c0*/  STS [R18+0x4], R13 ;  /* 0x0000040d12007388 */ /* 0x000fe80000000800 */
[----:B------:R-:W5:Y:S02]  /*48d0*/  LDS R17, [R2+0x4] ;  /* 0x0000040002117984 */ /* 0x000f640000000800 */
[----:B-----5:R-:W-:-:S13]  /*48e0*/  ISETP.GE.AND P0, PT, R17, R16, PT ;  /* 0x000000101100720c */ /* 0x020fda0003f06270 */
[----:B------:R-:W-:-:S05]  /*48f0*/  @!P0 IADD3 R17, PT, PT, R17, 0x1, RZ ;  /* 0x0000000111118810 */ /* 0x000fca0007ffe0ff */
[----:B------:R0:W-:Y:S02]  /*4900*/  @!P0 STS [R2+0x4], R17 ;  /* 0x0000041102008388 */ /* 0x0001e40000000800 */
.L_x_65:
[----:B------:R-:W-:Y:S01]  /*4910*/  IMAD.MOV.U32 R16, RZ, RZ, 0x1 ;  /* 0x00000001ff107424 */ /* 0x000fe200078e00ff */
[----:B------:R-:W5:Y:S05]  /*4920*/  LDCU UR5, c[0x0][0x3b0] ;  /* 0x00007600ff0577ac */ /* 0x000f6a0008000800 */
[----:B------:R-:W5:Y:S02]  /*4930*/  ATOMS.ADD R16, [R3], R16 ;  /* 0x000000100310738c */ /* 0x000f640000000000 */
[----:B-----5:R-:W-:-:S13]  /*4940*/  ISETP.GE.AND P0, PT, R16, UR5, PT ;  /* 0x0000000510007c0c */ /* 0x020fda000bf06270 */
[----:B------:R-:W-:Y:S05]  /*4950*/  @!P0 BRA `(.L_x_73) ;  /* 0x00000000000c8947 */ /* 0x000fea0003800000 */
[----:B--2---:R-:W-:-:S05]  /*4960*/  IMAD.MOV.U32 R12, RZ, RZ, -0x1 ;  /* 0xffffffffff0c7424 */ /* 0x004fca00078e00ff */
[----:B------:R2:W-:Y:S01]  /*4970*/  ATOMS.ADD RZ, [R3], R12 ;  /* 0x0000000c03ff738c */ /* 0x0005e20000000000 */
[----:B------:R-:W-:Y:S05]  /*4980*/  BRA `(.L_x_64) ;  /* 0x00000000006c7947 */ /* 0x000fea0003800000 */
.L_x_73:
[----:B-1----:R-:W1:Y:S01]  /*4990*/  LDC R19, c[0x0][0x3ac] ;  /* 0x0000eb00ff137b82 */ /* 0x002e620000000800 */
[C---:B------:R-:W-:Y:S02]  /*49a0*/  IMAD R18, R16.reuse, 0x4, R6 ;  /* 0x0000000410127824 */ /* 0x040fe400078e0206 */
[----:B0-----:R-:W-:-:S03]  /*49b0*/  IMAD R17, R16, 0x4, R7 ;  /* 0x0000000410117824 */ /* 0x001fc600078e0207 */
[----:B------:R0:W-:Y:S04]  /*49c0*/  STS [R18], R13 ;  /* 0x0000000d12007388 */ /* 0x0001e80000000800 */
[----:B------:R0:W-:Y:S01]  /*49d0*/  STS [R17], R14 ;  /* 0x0000000e11007388 */ /* 0x0001e20000000800 */
[----:B-1----:R-:W-:-:S04]  /*49e0*/  ISETP.GE.AND P0, PT, R19, 0x1, PT ;  /* 0x000000011300780c */ /* 0x002fc80003f06270 */
[----:B--2---:R-:W-:-:S13]  /*49f0*/  ISETP.LT.OR P0, PT, R12, RZ, !P0 ;  /* 0x000000ff0c00720c */ /* 0x004fda0004701670 */
[----:B0-----:R-:W-:Y:S05]  /*4a00*/  @P0 BRA `(.L_x_64) ;  /* 0x00000000004c0947 */ /* 0x001fea0003800000 */
[----:B------:R-:W-:Y:S01]  /*4a10*/  MOV R13, R12 ;  /* 0x0000000c000d7202 */ /* 0x000fe20000000f00 */
[----:B------:R-:W0:Y:S01]  /*4a20*/  LDCU UR8, c[0x0][0x3ac] ;  /* 0x00007580ff0877ac */ /* 0x000e220008000800 */
[----:B------:R-:W-:-:S05]  /*4a30*/  UMOV UR5, URZ ;  /* 0x000000ff00057c82 */ /* 0x000fca0008000000 */
.L_x_75:
[----:B------:R-:W-:-:S05]  /*4a40*/  LOP3.LUT R17, R13, UR7, RZ, 0xc0, !PT ;  /* 0x000000070d117c12 */ /* 0x000fca000f8ec0ff */
[----:B------:R-:W-:-:S06]  /*4a50*/  IMAD R13, R17, 0x4, R2 ;  /* 0x00000004110d7824 */ /* 0x000fcc00078e0202 */
[----:B------:R-:W1:Y:S02]  /*4a60*/  LDS R13, [R13+0x8] ;  /* 0x000008000d0d7984 */ /* 0x000e640000000800 */
[----:B-1----:R-:W-:-:S13]  /*4a70*/  ISETP.NE.AND P0, PT, R13, -0x1, PT ;  /* 0xffffffff0d00780c */ /* 0x002fda0003f05270 */
[----:B------:R-:W-:Y:S05]  /*4a80*/  @!P0 BRA `(.L_x_64) ;  /* 0x00000000002c8947 */ /* 0x000fea0003800000 */
[----:B------:R-:W-:Y:S01]  /*4a90*/  ISETP.NE.AND P0, PT, R13, R12, PT ;  /* 0x0000000c0d00720c */ /* 0x000fe20003f05270 */
[----:B------:R-:W-:-:S04]  /*4aa0*/  VIADD R14, R2, 0x4 ;  /* 0x00000004020e7836 */ /* 0x000fc80000000000 */
[----:B------:R-:W-:-:S08]  /*4ab0*/  IMAD R14, R17, 0x4, R14 ;  /* 0x00000004110e7824 */ /* 0x000fd000078e020e */
[----:B------:R-:W-:Y:S05]  /*4ac0*/  @!P0 BRA `(.L_x_74) ;  /* 0x0000000000148947 */ /* 0x000fea0003800000 */
[----:B------:R-:W-:Y:S01]  /*4ad0*/  UIADD3 UR5, UPT, UPT, UR5, 0x1, URZ ;  /* 0x0000000105057890 */ /* 0x000fe2000fffe0ff */
[----:B------:R-:W-:-:S03]  /*4ae0*/  VIADD R13, R17, 0x1 ;  /* 0x00000001110d7836 */ /* 0x000fc60000000000 */
[----:B0-----:R-:W-:-:S09]  /*4af0*/  UISETP.NE.AND UP0, UPT, UR5, UR8, UPT ;  /* 0x000000080500728c */ /* 0x001fd2000bf05270 */
[----:B------:R-:W-:Y:S05]  /*4b00*/  BRA.U UP0, `(.L_x_75) ;  /* 0xfffffffd00cc7547 */ /* 0x000fea000b83ffff */
[----:B------:R-:W-:Y:S05]  /*4b10*/  BRA `(.L_x_64) ;  /* 0x0000000000087947 */ /* 0x000fea0003800000 */
.L_x_74:
[----:B------:R-:W-:-:S05]  /*4b20*/  MOV R13, 0xfffffffe ;  /* 0xfffffffe000d7802 */ /* 0x000fca0000000f00 */
[----:B------:R1:W-:Y:S02]  /*4b30*/  ATOMS.CAS RZ, [R14+0x4], R12, R13 ;  /* 0x0000040c0eff738d */ /* 0x0003e4000000000d */
.L_x_64:
[----:B0-----:R-:W-:Y:S05]  /*4b40*/  BSYNC.RECONVERGENT B1 ;  /* 0x0000000000017941 */ /* 0x001fea0003800200 */
.L_x_63:
[----:B------:R-:W-:Y:S05]  /*4b50*/  @P1 BRA `(.L_x_76) ;  /* 0xfffffff4000c1947 */ /* 0x000fea000383ffff */
.L_x_62:
[----:B0-----:R-:W-:Y:S05]  /*4b60*/  BSYNC.RECONVERGENT B0 ;  /* 0x0000000000007941 */ /* 0x001fea0003800200 */
.L_x_61:
[----:B-123--:R-:W0:Y:S08]  /*4b70*/  LDC R12, c[0x0][0x3ac] ;  /* 0x0000eb00ff0c7b82 */ /* 0x00ee300000000800 */
[----:B------:R-:W-:Y:S01]  /*4b80*/  BAR.SYNC.DEFER_BLOCKING 0x0 ;  /* 0x0000000000007b1d */ /* 0x000fe20000010000 */
[----:B------:R-:W-:Y:S01]  /*4b90*/  ISETP.NE.AND P0, PT, R0, RZ, PT ;  /* 0x000000ff0000720c */ /* 0x000fe20003f05270 */
[----:B------:R-:W-:-:S04]  /*4ba0*/  VIADD R11, R2, 0x4 ;  /* 0x00000004020b7836 */ /* 0x000fc80000000000 */
[----:B------:R-:W-:Y:S01]  /*4bb0*/  BSSY.RECONVERGENT B0, `(.L_x_77) ;  /* 0x0000006000007945 */ /* 0x000fe20003800200 */
[----:B0-----:R-:W-:-:S07]  /*4bc0*/  IMAD R11, R12, 0x4, R11 ;  /* 0x000000040c0b7824 */ /* 0x001fce00078e020b */
[----:B------:R-:W-:Y:S05]  /*4bd0*/  @P0 BRA `(.L_x_78) ;  /* 0x00000000000c0947 */ /* 0x000fea0003800000 */
[----:B------:R-:W0:Y:S02]  /*4be0*/  LDS R12, [R3] ;  /* 0x00000000030c7984 */ /* 0x000e240000000800 */
[----:B0-----:R-:W-:-:S13]  /*4bf0*/  ISETP.NE.AND P0, PT, R12, RZ, PT ;  /* 0x000000ff0c00720c */ /* 0x001fda0003f05270 */
[----:B------:R0:W-:Y:S02]  /*4c00*/  @!P0 STS [R11+0x4], RZ ;  /* 0x000004ff0b008388 */ /* 0x0001e40000000800 */
.L_x_78:
[----:B------:R-:W-:Y:S05]  /*4c10*/  BSYNC.RECONVERGENT B0 ;  /* 0x0000000000007941 */ /* 0x000fea0003800200 */
.L_x_77:
[----:B------:R-:W-:Y:S06]  /*4c20*/  BAR.SYNC.DEFER_BLOCKING 0x0 ;  /* 0x0000000000007b1d */ /* 0x000fec0000010000 */
[----:B0-----:R-:W0:Y:S02]  /*4c30*/  LDS R11, [R11+0x4] ;  /* 0x000004000b0b7984 */ /* 0x001e240000000800 */
[----:B0-----:R-:W-:-:S13]  /*4c40*/  ISETP.NE.AND P0, PT, R11, RZ, PT ;  /* 0x000000ff0b00720c */ /* 0x001fda0003f05270 */
[----:B------:R-:W-:Y:S05]  /*4c50*/  @P0 BRA `(.L_x_79) ;  /* 0x00000000001c0947 */ /* 0x000fea0003800000 */
[----:B------:R-:W0:Y:S01]  /*4c60*/  LDS R12, [R3] ;  /* 0x00000000030c7984 */ /* 0x000e220000000800 */
[----:B------:R-:W1:Y:S01]  /*4c70*/  LDC R11, c[0x0][0x3a4] ;  /* 0x0000e900ff0b7b82 */ /* 0x000e620000000800 */
[----:B------:R-:W-:-:S06]  /*4c80*/  UIADD3 UR4, UPT, UPT, UR4, 0x1, URZ ;  /* 0x0000000104047890 */ /* 0x000fcc000fffe0ff */
[----:B-1----:R-:W-:Y:S02]  /*4c90*/  ISETP.LE.AND P0, PT, R11, UR4, PT ;  /* 0x000000040b007c0c */ /* 0x002fe4000bf03270 */
[----:B0-----:R-:W-:-:S13]  /*4ca0*/  ISETP.NE.AND P1, PT, R12, RZ, PT ;  /* 0x000000ff0c00720c */ /* 0x001fda0003f25270 */
[----:B------:R-:W-:Y:S05]  /*4cb0*/  @!P0 BRA P1, `(.L_x_80) ;  /* 0xffffffcc00808947 */ /* 0x000fea000083ffff */
[----:B------:R-:W-:Y:S05]  /*4cc0*/  BRA `(.L_x_28) ;  /* 0x0000000000147947 */ /* 0x000fea0003800000 */
.L_x_79:
[----:B------:R-:W0:Y:S01]  /*4cd0*/  LDCU UR5, c[0x0][0x3a4] ;  /* 0x00007480ff0577ac */ /* 0x000e220008000800 */
[----:B------:R-:W-:-:S04]  /*4ce0*/  UIADD3 UR4, UPT, UPT, UR4, 0x1, URZ ;  /* 0x0000000104047890 */ /* 0x000fc8000fffe0ff */
[----:B0-----:R-:W-:-:S09]  /*4cf0*/  UISETP.GE.AND UP0, UPT, UR4, UR5, UPT ;  /* 0x000000050400728c */ /* 0x001fd2000bf06270 */
[----:B------:R-:W-:Y:S05]  /*4d00*/  BRA.U.ANY UP0, `(.L_x_28) ;  /* 0x0000000100047547 */ /* 0x000fea000b900000 */
[----:B------:R-:W-:Y:S05]  /*4d10*/  BRA `(.L_x_80) ;  /* 0xffffffcc00687947 */ /* 0x000fea000383ffff */
.L_x_28:
[----:B------:R-:W-:-:S13]  /*4d20*/  ISETP.NE.AND P0, PT, R0, RZ, PT ;  /* 0x000000ff0000720c */ /* 0x000fda0003f05270 */
[----:B------:R-:W-:Y:S05]  /*4d30*/  @P0 EXIT ;  /* 0x000000000000094d */ /* 0x000fea0003800000 */
[----:B0-----:R-:W0:Y:S02]  /*4d40*/  LDS R2, [R2+0x4] ;  /* 0x0000040002027984 */ /* 0x001e240000000800 */
[----:B0-----:R-:W-:-:S13]  /*4d50*/  ISETP.GE.AND P0, PT, R2, 0x1, PT ;  /* 0x000000010200780c */ /* 0x001fda0003f06270 */
[----:B------:R-:W-:Y:S05]  /*4d60*/  @!P0 BRA `(.L_x_81) ;  /* 0x0000000c00b88947 */ /* 0x000fea0003800000 */
[----:B------:R-:W0:Y:S01]  /*4d70*/  LDCU UR4, c[0x0][0x3b0] ;  /* 0x00007600ff0477ac */ /* 0x000e220008000800 */
[----:B------:R-:W2:Y:S01]  /*4d80*/  S2UR UR8, SR_CgaCtaId ;  /* 0x00000000000879c3 */ /* 0x000ea20000008800 */
[----:B------:R-:W-:Y:S01]  /*4d90*/  VIADD R0, R2, 0xfffffffe ;  /* 0xfffffffe02007836 */ /* 0x000fe20000000000 */
[----:B------:R-:W-:Y:S01]  /*4da0*/  PRMT R4, RZ, 0x7610, R4 ;  /* 0x00007610ff047816 */ /* 0x000fe20000000004 */
[----:B------:R-:W0:Y:S01]  /*4db0*/  LDCU UR5, c[0x0][0x39c] ;  /* 0x00007380ff0577ac */ /* 0x000e220008000800 */
[----:B-1----:R-:W-:Y:S01]  /*4dc0*/  PRMT R6, RZ, 0x7610, R6 ;  /* 0x00007610ff067816 */ /* 0x002fe20000000006 */
[----:B------:R-:W1:Y:S01]  /*4dd0*/  LDCU UR6, c[0x0][0x3a8] ;  /* 0x00007500ff0677ac */ /* 0x000e620008000800 */
[----:B------:R-:W3:Y:S01]  /*4de0*/  LDCU UR7, c[0x0][0x3a0] ;  /* 0x00007400ff0777ac */ /* 0x000ee20008000800 */
[----:B0-----:R-:W-:-:S03]  /*4df0*/  UIADD3 UR4, UPT, UPT, UR5, UR4, URZ ;  /* 0x0000000405047290 */ /* 0x001fc6000fffe0ff */
[----:B------:R-:W-:Y:S01]  /*4e00*/  UMOV UR5, 0x400 ;  /* 0x0000040000057882 */ /* 0x000fe20000000000 */
[----:B-1----:R-:W-:Y:S02]  /*4e10*/  ULEA UR4, UR4, UR6, 0x1 ;  /* 0x0000000604047291 */ /* 0x002fe4000f8e08ff */
[----:B--2---:R-:W-:Y:S02]  /*4e20*/  ULEA UR5, UR8, UR5, 0x18 ;  /* 0x0000000508057291 */ /* 0x004fe4000f8ec0ff */
[----:B---3--:R-:W-:-:S04]  /*4e30*/  UIADD3 UR4, UPT, UPT, UR4, UR7, URZ ;  /* 0x0000000704047290 */ /* 0x008fc8000fffe0ff */
[----:B------:R-:W-:-:S04]  /*4e40*/  ULEA UR4, UR4, UR5, 0x2 ;  /* 0x0000000504047291 */ /* 0x000fc8000f8e10ff */
[----:B------:R-:W-:-:S03]  /*4e50*/  UIADD3 UR5, UPT, UPT, UR4, 0x24, URZ ;  /* 0x0000002404057890 */ /* 0x000fc6000fffe0ff */
[----:B------:R-:W-:-:S09]  /*4e60*/  UMOV UR4, URZ ;  /* 0x000000ff00047c82 */ /* 0x000fd20008000000 */
.L_x_87:
[----:B0-----:R-:W-:Y:S01]  /*4e70*/  IMAD.U32 R8, RZ, RZ, UR4 ;  /* 0x00000004ff087e24 */ /* 0x001fe2000f8e00ff */
[----:B------:R-:W-:-:S04]  /*4e80*/  UIADD3 UR4, UPT, UPT, UR4, 0x1, URZ ;  /* 0x0000000104047890 */ /* 0x000fc8000fffe0ff */
[----:B------:R-:W-:Y:S02]  /*4e90*/  MOV R12, R8 ;  /* 0x00000008000c7202 */ /* 0x000fe40000000f00 */
[----:B------:R-:W-:-:S13]  /*4ea0*/  ISETP.LE.AND P0, PT, R2, UR4, PT ;  /* 0x0000000402007c0c */ /* 0x000fda000bf03270 */
[----:B------:R-:W-:Y:S05]  /*4eb0*/  @P0 BRA `(.L_x_82) ;  /* 0x0000000c00240947 */ /* 0x000fea0003800000 */
[--C-:B------:R-:W-:Y:S02]  /*4ec0*/  IMAD.IADD R7, R0, 0x1, -R8.reuse ;  /* 0x0000000100077824 */ /* 0x100fe400078e0a08 */
[----:B------:R-:W-:Y:S02]  /*4ed0*/  IMAD.U32 R10, RZ, RZ, UR4 ;  /* 0x00000004ff0a7e24 */ /* 0x000fe4000f8e00ff */
[----:B------:R-:W-:Y:S01]  /*4ee0*/  IMAD.MOV.U32 R12, RZ, RZ, R8 ;  /* 0x000000ffff0c7224 */ /* 0x000fe200078e0008 */
[----:B------:R-:W-:Y:S02]  /*4ef0*/  ISETP.GE.U32.AND P0, PT, R7, 0xf, PT ;  /* 0x0000000f0700780c */ /* 0x000fe40003f06070 */
[----:B------:R-:W-:-:S05]  /*4f00*/  LOP3.LUT R7, RZ, R8, RZ, 0x33, !PT ;  /* 0x00000008ff077212 */ /* 0x000fca00078e33ff */
[----:B------:R-:W-:-:S06]  /*4f10*/  IMAD.IADD R7, R2, 0x1, R7 ;  /* 0x0000000102077824 */ /* 0x000fcc00078e0207 */
[----:B------:R-:W-:Y:S05]  /*4f20*/  @!P0 BRA `(.L_x_83) ;  /* 0x00000004006c8947 */ /* 0x000fea0003800000 */
[----:B-----5:R-:W-:Y:S01]  /*4f30*/  LOP3.LUT R11, R7, 0xfffffff0, RZ, 0xc0, !PT ;  /* 0xfffffff0070b7812 */ /* 0x020fe200078ec0ff */
[----:B------:R-:W-:Y:S01]  /*4f40*/  IMAD.MOV.U32 R12, RZ, RZ, R8 ;  /* 0x000000ffff0c7224 */ /* 0x000fe200078e0008 */
[----:B------:R-:W-:Y:S02]  /*4f50*/  LEA R9, R8, UR5, 0x2 ;  /* 0x0000000508097c11 */ /* 0x000fe4000f8e10ff */
[----:B------:R-:W-:Y:S01]  /*4f60*/  MOV R10, R8 ;  /* 0x00000008000a7202 */ /* 0x000fe20000000f00 */
[----:B------:R-:W-:-:S07]  /*4f70*/  IMAD.MOV R11, RZ, RZ, -R11 ;  /* 0x000000ffff0b7224 */ /* 0x000fce00078e0a0b */
.L_x_84:
[----:B------:R-:W-:Y:S01]  /*4f80*/  IMAD R14, R12, 0x4, R5 ;  /* 0x000000040c0e7824 */ /* 0x000fe200078e0205 */
[----:B------:R-:W-:Y:S01]  /*4f90*/  LDS R13, [R9+-0x1c] ;  /* 0xffffe400090d7984 */ /* 0x000fe20000000800 */
[----:B------:R-:W-:-:S04]  /*4fa0*/  VIADD R11, R11, 0x10 ;  /* 0x000000100b0b7836 */ /* 0x000fc80000000000 */
[----:B------:R-:W0:Y:S01]  /*4fb0*/  LDS R14, [R14+0x4] ;  /* 0x000004000e0e7984 */ /* 0x000e220000000800 */
[----:B------:R-:W-:Y:S02]  /*4fc0*/  ISETP.NE.AND P1, PT, R11, RZ, PT ;  /* 0x000000ff0b00720c */ /* 0x000fe40003f25270 */
[----:B0-----:R-:W-:Y:S02]  /*4fd0*/  FSETP.GEU.AND P0, PT, R13, R14, PT ;  /* 0x0000000e0d00720b */ /* 0x001fe40003f0e000 */
[----:B------:R-:W-:Y:S11]  /*4fe0*/  LDS R13, [R9+-0x18] ;  /* 0xffffe800090d7984 */ /* 0x000ff60000000800 */
[----:B------:R-:W-:-:S05]  /*4ff0*/  @!P0 VIADD R12, R10, 0x1 ;  /* 0x000000010a0c8836 */ /* 0x000fca0000000000 */
[----:B------:R-:W-:-:S05]  /*5000*/  LEA R15, R12, R5, 0x2 ;  /* 0x000000050c0f7211 */ /* 0x000fca00078e10ff */
[----:B------:R-:W0:Y:S02]  /*5010*/  LDS R16, [R15+0x4] ;  /* 0x000004000f107984 */ /* 0x000e240000000800 */
[----:B0-----:R-:W-:Y:S02]  /*5020*/  FSETP.GEU.AND P0, PT, R13, R16, PT ;  /* 0x000000100d00720b */ /* 0x001fe40003f0e000 */
[----:B------:R-:W-:Y:S11]  /*5030*/  LDS R13, [R9+-0x14] ;  /* 0xffffec00090d7984 */ /* 0x000ff60000000800 */
[----:B------:R-:W-:-:S04]  /*5040*/  @!P0 VIADD R12, R10, 0x2 ;  /* 0x000000020a0c8836 */ /* 0x000fc80000000000 */
[----:B------:R-:W-:-:S06]  /*5050*/  IMAD R16, R12, 0x4, R5 ;  /* 0x000000040c107824 */ /* 0x000fcc00078e0205 */
        /* <DEDUP_REMOVED lines=8> */
[----:B------:R-:W-:-:S05]  /*50e0*/  @!P0 IADD3 R12, PT, PT, R10, 0x4, RZ ;  /* 0x000000040a0c8810 */ /* 0x000fca0007ffe0ff */
[----:B------:R-:W-:-:S05]  /*50f0*/  IMAD R15, R12, 0x4, R5 ;  /* 0x000000040c0f7824 */ /* 0x000fca00078e0205 */
        /* <DEDUP_REMOVED lines=8> */
[----:B------:R-:W-:-:S05]  /*5180*/  @!P0 VIADD R12, R10, 0x6 ;  /* 0x000000060a0c8836 */ /* 0x000fca0000000000 */
[----:B------:R-:W-:-:S06]  /*5190*/  LEA R14, R12, R5, 0x2 ;  /* 0x000000050c0e7211 */ /* 0x000fcc00078e10ff */
[----:B------:R-:W0:Y:S02]  /*51a0*/  LDS R14, [R14+0x4] ;  /* 0x000004000e0e7984 */ /* 0x000e240000000800 */
[----:B0-----:R-:W-:Y:S02]  /*51b0*/  FSETP.GEU.AND P0, PT, R13, R14, PT ;  /* 0x0000000e0d00720b */ /* 0x001fe40003f0e000 */
[----:B------:R-:W-:Y:S11]  /*51c0*/  LDS R13, [R9] ;  /* 0x00000000090d7984 */ /* 0x000ff60000000800 */
[----:B------:R-:W-:-:S04]  /*51d0*/  @!P0 VIADD R12, R10, 0x7 ;  /* 0x000000070a0c8836 */ /* 0x000fc80000000000 */
[----:B------:R-:W-:-:S05]  /*51e0*/  IMAD R15, R12, 0x4, R5 ;  /* 0x000000040c0f7824 */ /* 0x000fca00078e0205 */
[----:B------:R-:W0:Y:S02]  /*51f0*/  LDS R18, [R15+0x4] ;  /* 0x000004000f127984 */ /* 0x000e240000000800 */
[----:B0-----:R-:W-:Y:S02]  /*5200*/  FSETP.GEU.AND P0, PT, R13, R18, PT ;  /* 0x000000120d00720b */ /* 0x001fe40003f0e000 */
[----:B------:R-:W-:Y:S11]  /*5210*/  LDS R13, [R9+0x4] ;  /* 0x00000400090d7984 */ /* 0x000ff60000000800 */
[----:B------:R-:W-:-:S04]  /*5220*/  @!P0 VIADD R12, R10, 0x8 ;  /* 0x000000080a0c8836 */ /* 0x000fc80000000000 */
[----:B------:R-:W-:-:S06]  /*5230*/  IMAD R16, R12, 0x4, R5 ;  /* 0x000000040c107824 */ /* 0x000fcc00078e0205 */
[----:B------:R-:W0:Y:S02]  /*5240*/  LDS R16, [R16+0x4] ;  /* 0x0000040010107984 */ /* 0x000e240000000800 */
[----:B0-----:R-:W-:Y:S02]  /*5250*/  FSETP.GEU.AND P0, PT, R13, R16, PT ;  /* 0x000000100d00720b */ /* 0x001fe40003f0e000 */
[----:B------:R-:W-:Y:S11]  /*5260*/  LDS R13, [R9+0x8] ;  /* 0x00000800090d7984 */ /* 0x000ff60000000800 */
[----:B------:R-:W-:-:S05]  /*5270*/  @!P0 IADD3 R12, PT, PT, R10, 0x9, RZ ;  /* 0x000000090a0c8810 */ /* 0x000fca0007ffe0ff */
[----:B------:R-:W-:-:S06]  /*5280*/  IMAD R14, R12, 0x4, R5 ;  /* 0x000000040c0e7824 */ /* 0x000fcc00078e0205 */
[----:B------:R-:W0:Y:S02]  /*5290*/  LDS R14, [R14+0x4] ;  /* 0x000004000e0e7984 */ /* 0x000e240000000800 */
[----:B0-----:R-:W-:Y:S02]  /*52a0*/  FSETP.GEU.AND P0, PT, R13, R14, PT ;  /* 0x0000000e0d00720b */ /* 0x001fe40003f0e000 */
[----:B------:R-:W-:Y:S11]  /*52b0*/  LDS R13, [R9+0xc] ;  /* 0x00000c00090d7984 */ /* 0x000ff60000000800 */
[----:B------:R-:W-:-:S04]  /*52c0*/  @!P0 VIADD R12, R10, 0xa ;  /* 0x0000000a0a0c8836 */ /* 0x000fc80000000000 */
[----:B------:R-:W-:-:S05]  /*52d0*/  IMAD R15, R12, 0x4, R5 ;  /* 0x000000040c0f7824 */ /* 0x000fca00078e0205 */
[----:B------:R-:W0:Y:S02]  /*52e0*/  LDS R18, [R15+0x4] ;  /* 0x000004000f127984 */ /* 0x000e240000000800 */
[----:B0-----:R-:W-:Y:S02]  /*52f0*/  FSETP.GEU.AND P0, PT, R13, R18, PT ;  /* 0x000000120d00720b */ /* 0x001fe40003f0e000 */
[----:B------:R-:W-:Y:S11]  /*5300*/  LDS R13, [R9+0x10] ;  /* 0x00001000090d7984 */ /* 0x000ff60000000800 */
[----:B------:R-:W-:-:S05]  /*5310*/  @!P0 VIADD R12, R10, 0xb ;  /* 0x0000000b0a0c8836 */ /* 0x000fca0000000000 */
[----:B------:R-:W-:-:S06]  /*5320*/  LEA R16, R12, R5, 0x2 ;  /* 0x000000050c107211 */ /* 0x000fcc00078e10ff */
        /* <DEDUP_REMOVED lines=13> */
[----:B------:R-:W-:-:S05]  /*5400*/  @!P0 IADD3 R12, PT, PT, R10, 0xe, RZ ;  /* 0x0000000e0a0c8810 */ /* 0x000fca0007ffe0ff */
[----:B------:R-:W-:-:S06]  /*5410*/  IMAD R16, R12, 0x4, R5 ;  /* 0x000000040c107824 */ /* 0x000fcc00078e0205 */
[----:B------:R-:W0:Y:S02]  /*5420*/  LDS R16, [R16+0x4] ;  /* 0x0000040010107984 */ /* 0x000e240000000800 */
[----:B0-----:R-:W-:Y:S02]  /*5430*/  FSETP.GEU.AND P0, PT, R13, R16, PT ;  /* 0x000000100d00720b */ /* 0x001fe40003f0e000 */
[----:B------:R0:W-:Y:S02]  /*5440*/  LDS R13, [R9+0x20] ;  /* 0x00002000090d7984 */ /* 0x0001e40000000800 */
[----:B0-----:R-:W-:-:S09]  /*5450*/  VIADD R9, R9, 0x40 ;  /* 0x0000004009097836 */ /* 0x001fd20000000000 */
[C---:B------:R-:W-:Y:S01]  /*5460*/  @!P0 VIADD R12, R10.reuse, 0xf ;  /* 0x0000000f0a0c8836 */ /* 0x040fe20000000000 */
[----:B------:R-:W-:-:S03]  /*5470*/  IADD3 R10, PT, PT, R10, 0x10, RZ ;  /* 0x000000100a0a7810 */ /* 0x000fc60007ffe0ff */
[----:B------:R-:W-:-:S06]  /*5480*/  IMAD R14, R12, 0x4, R5 ;  /* 0x000000040c0e7824 */ /* 0x000fcc00078e0205 */
[----:B------:R-:W0:Y:S02]  /*5490*/  LDS R14, [R14+0x4] ;  /* 0x000004000e0e7984 */ /* 0x000e240000000800 */
[----:B0-----:R-:W-:-:S04]  /*54a0*/  FSETP.GEU.AND P0, PT, R13, R14, PT ;  /* 0x0000000e0d00720b */ /* 0x001fc80003f0e000 */
[----:B------:R-:W-:Y:S01]  /*54b0*/  SEL R12, R10, R12, !P0 ;  /* 0x0000000c0a0c7207 */ /* 0x000fe20004000000 */
[----:B------:R-:W-:Y:S08]  /*54c0*/  @P1 BRA `(.L_x_84) ;  /* 0xfffffff800ac1947 */ /* 0x000ff0000383ffff */
[----:B------:R-:W-:-:S07]  /*54d0*/  VIADD R10, R10, 0x1 ;  /* 0x000000010a0a7836 */ /* 0x000fce0000000000 */
.L_x_83:
[----:B------:R-:W-:-:S13]  /*54e0*/  LOP3.LUT P0, RZ, R7, 0xf, RZ, 0xc0, !PT ;  /* 0x0000000f07ff7812 */ /* 0x000fda000780c0ff */
[----:B------:R-:W-:Y:S05]  /*54f0*/  @!P0 BRA `(.L_x_82) ;  /* 0x0000000400948947 */ /* 0x000fea0003800000 */
[----:B------:R-:W-:-:S05]  /*5500*/  LOP3.LUT R7, RZ, R6, RZ, 0x33, !PT ;  /* 0x00000006ff077212 */ /* 0x000fca00078e33ff */
[----:B------:R-:W-:-:S05]  /*5510*/  IMAD.IADD R7, R2, 0x1, R7 ;  /* 0x0000000102077824 */ /* 0x000fca00078e0207 */
[----:B------:R-:W-:-:S04]  /*5520*/  LOP3.LUT R7, R7, 0xf, RZ, 0xc0, !PT ;  /* 0x0000000f07077812 */ /* 0x000fc800078ec0ff */
[C---:B------:R-:W-:Y:S01]  /*5530*/  LOP3.LUT P0, RZ, R7.reuse, 0x7, RZ, 0xc0, !PT ;  /* 0x0000000707ff7812 */ /* 0x040fe2000780c0ff */
[----:B------:R-:W-:-:S05]  /*5540*/  VIADD R9, R7, 0xffffffff ;  /* 0xffffffff07097836 */ /* 0x000fca0000000000 */
[----:B------:R-:W-:-:S13]  /*5550*/  ISETP.GE.U32.AND P1, PT, R9, 0x7, PT ;  /* 0x000000070900780c */ /* 0x000fda0003f26070 */
[----:B------:R-:W-:Y:S05]  /*5560*/  @!P1 BRA `(.L_x_85) ;  /* 0x0000000000a89947 */ /* 0x000fea0003800000 */
[----:B-----5:R-:W-:Y:S01]  /*5570*/  LEA R11, R12, R5, 0x2 ;  /* 0x000000050c0b7211 */ /* 0x020fe200078e10ff */
[----:B------:R-:W-:-:S04]  /*5580*/  IMAD R7, R10, 0x4, R5 ;  /* 0x000000040a077824 */ /* 0x000fc800078e0205 */
[----:B------:R-:W-:Y:S04]  /*5590*/  LDS R14, [R11+0x4] ;  /* 0x000004000b0e7984 */ /* 0x000fe80000000800 */
[----:B------:R-:W0:Y:S02]  /*55a0*/  LDS R9, [R7+0x4] ;  /* 0x0000040007097984 */ /* 0x000e240000000800 */
[----:B0-----:R-:W-:Y:S02]  /*55b0*/  FSETP.GEU.AND P1, PT, R9, R14, PT ;  /* 0x0000000e0900720b */ /* 0x001fe40003f2e000 */
[----:B------:R-:W-:Y:S02]  /*55c0*/  LDS R9, [R7+0x8] ;  /* 0x0000080007097984 */ /* 0x000fe40000000800 */
[----:B------:R-:W-:-:S05]  /*55d0*/  SEL R12, R10, R12, !P1 ;  /* 0x0000000c0a0c7207 */ /* 0x000fca0004800000 */
        /* <DEDUP_REMOVED lines=10> */
[----:B------:R-:W-:-:S05]  /*5680*/  IMAD R11, R12, 0x4, R5 ;  /* 0x000000040c0b7824 */ /* 0x000fca00078e0205 */
        /* <DEDUP_REMOVED lines=18> */
[----:B------:R-:W-:-:S04]  /*57b0*/  @!P1 VIADD R12, R10, 0x6 ;  /* 0x000000060a0c9836 */ /* 0x000fc80000000000 */
[----:B------:R-:W-:-:S05]  /*57c0*/  IMAD R13, R12, 0x4, R5 ;  /* 0x000000040c0d7824 */ /* 0x000fca00078e0205 */
[----:B------:R-:W0:Y:S02]  /*57d0*/  LDS R16, [R13+0x4] ;  /* 0x000004000d107984 */ /* 0x000e240000000800 */
[----:B0-----:R-:W-:-:S13]  /*57e0*/  FSETP.GEU.AND P1, PT, R9, R16, PT ;  /* 0x000000100900720b */ /* 0x001fda0003f2e000 */
[C---:B------:R-:W-:Y:S01]  /*57f0*/  @!P1 IADD3 R12, PT, PT, R10.reuse, 0x7, RZ ;  /* 0x000000070a0c9810 */ /* 0x040fe20007ffe0ff */
[----:B------:R-:W-:-:S07]  /*5800*/  VIADD R10, R10, 0x8 ;  /* 0x000000080a0a7836 */ /* 0x000fce0000000000 */
.L_x_85:
[----:B------:R-:W-:Y:S05]  /*5810*/  @!P0 BRA `(.L_x_82) ;  /* 0x0000000000cc8947 */ /* 0x000fea0003800000 */
[----:B------:R-:W-:-:S05]  /*5820*/  LOP3.LUT R7, RZ, R4, RZ, 0x33, !PT ;  /* 0x00000004ff077212 */ /* 0x000fca00078e33ff */
[----:B------:R-:W-:-:S05]  /*5830*/  IMAD.IADD R7, R2, 0x1, R7 ;  /* 0x0000000102077824 */ /* 0x000fca00078e0207 */
[----:B------:R-:W-:-:S04]  /*5840*/  LOP3.LUT R7, R7, 0xffff, RZ, 0xc0, !PT ;  /* 0x0000ffff07077812 */ /* 0x000fc800078ec0ff */
[C---:B------:R-:W-:Y:S02]  /*5850*/  LOP3.LUT R9, R7.reuse, 0x7, RZ, 0xc0, !PT ;  /* 0x0000000707097812 */ /* 0x040fe400078ec0ff */
[----:B------:R-:W-:-:S03]  /*5860*/  LOP3.LUT R7, R7, 0x3, RZ, 0xc0, !PT ;  /* 0x0000000307077812 */ /* 0x000fc600078ec0ff */
[----:B------:R-:W-:Y:S01]  /*5870*/  VIADD R9, R9, 0xffffffff ;  /* 0xffffffff09097836 */ /* 0x000fe20000000000 */
[----:B------:R-:W-:-:S04]  /*5880*/  ISETP.NE.AND P1, PT, R7, RZ, PT ;  /* 0x000000ff0700720c */ /* 0x000fc80003f25270 */
[----:B------:R-:W-:-:S13]  /*5890*/  ISETP.GE.U32.AND P0, PT, R9, 0x3, PT ;  /* 0x000000030900780c */ /* 0x000fda0003f06070 */
[----:B------:R-:W-:Y:S05]  /*58a0*/  @!P0 BRA `(.L_x_86) ;  /* 0x0000000000588947 */ /* 0x000fea0003800000 */
[----:B------:R-:W-:Y:S01]  /*58b0*/  IMAD R13, R12, 0x4, R5 ;  /* 0x000000040c0d7824 */ /* 0x000fe200078e0205 */
[----:B------:R-:W-:-:S04]  /*58c0*/  LEA R9, R10, R5, 0x2 ;  /* 0x000000050a097211 */ /* 0x000fc800078e10ff */
[----:B------:R-:W-:Y:S04]  /*58d0*/  LDS R14, [R13+0x4] ;  /* 0x000004000d0e7984 */ /* 0x000fe80000000800 */
[----:B-----5:R-:W0:Y:S02]  /*58e0*/  LDS R11, [R9+0x4] ;  /* 0x00000400090b7984 */ /* 0x020e240000000800 */
[----:B0-----:R-:W-:Y:S02]  /*58f0*/  FSETP.GEU.AND P0, PT, R11, R14, PT ;  /* 0x0000000e0b00720b */ /* 0x001fe40003f0e000 */
[----:B------:R-:W-:Y:S02]  /*5900*/  LDS R11, [R9+0x8] ;  /* 0x00000800090b7984 */ /* 0x000fe40000000800 */
[----:B------:R-:W-:-:S05]  /*5910*/  SEL R12, R10, R12, !P0 ;  /* 0x0000000c0a0c7207 */ /* 0x000fca0004000000 */
        /* <DEDUP_REMOVED lines=10> */
[----:B------:R-:W-:-:S05]  /*59c0*/  LEA R13, R12, R5, 0x2 ;  /* 0x000000050c0d7211 */ /* 0x000fca00078e10ff */
[----:B------:R-:W0:Y:S02]  /*59d0*/  LDS R16, [R13+0x4] ;  /* 0x000004000d107984 */ /* 0x000e240000000800 */
[----:B0-----:R-:W-:-:S13]  /*59e0*/  FSETP.GEU.AND P0, PT, R11, R16, PT ;  /* 0x000000100b00720b */ /* 0x001fda0003f0e000 */
[C---:B------:R-:W-:Y:S02]  /*59f0*/  @!P0 VIADD R12, R10.reuse, 0x3 ;  /* 0x000000030a0c8836 */ /* 0x040fe40000000000 */
[----:B------:R-:W-:-:S07]  /*5a00*/  VIADD R10, R10, 0x4 ;  /* 0x000000040a0a7836 */ /* 0x000fce0000000000 */
.L_x_86:
[----:B------:R-:W-:Y:S05]  /*5a10*/  @!P1 BRA `(.L_x_82) ;  /* 0x00000000004c9947 */ /* 0x000fea0003800000 */
[--C-:B------:R-:W-:Y:S01]  /*5a20*/  IMAD R13, R12, 0x4, R5.reuse ;  /* 0x000000040c0d7824 */ /* 0x100fe200078e0205 */
[----:B------:R-:W-:Y:S01]  /*5a30*/  ISETP.NE.AND P1, PT, R7, 0x1, PT ;  /* 0x000000010700780c */ /* 0x000fe20003f25270 */
[----:B-----5:R-:W-:-:S03]  /*5a40*/  IMAD R11, R10, 0x4, R5 ;  /* 0x000000040a0b7824 */ /* 0x020fc600078e0205 */
[----:B------:R-:W-:Y:S04]  /*5a50*/  LDS R14, [R13+0x4] ;  /* 0x000004000d0e7984 */ /* 0x000fe80000000800 */
[----:B------:R-:W0:Y:S02]  /*5a60*/  LDS R9, [R11+0x4] ;  /* 0x000004000b097984 */ /* 0x000e240000000800 */
[----:B0-----:R-:W-:-:S04]  /*5a70*/  FSETP.GEU.AND P0, PT, R9, R14, PT ;  /* 0x0000000e0900720b */ /* 0x001fc80003f0e000 */
[----:B------:R-:W-:Y:S01]  /*5a80*/  SEL R12, R10, R12, !P0 ;  /* 0x0000000c0a0c7207 */ /* 0x000fe20004000000 */
[----:B------:R-:W-:Y:S08]  /*5a90*/  @!P1 BRA `(.L_x_82) ;  /* 0x00000000002c9947 */ /* 0x000ff00003800000 */
[----:B------:R-:W-:Y:S01]  /*5aa0*/  LEA R13, R12, R5, 0x2 ;  /* 0x000000050c0d7211 */ /* 0x000fe200078e10ff */
[----:B------:R-:W-:Y:S01]  /*5ab0*/  LDS R9, [R11+0x8] ;  /* 0x000008000b097984 */ /* 0x000fe20000000800 */
[----:B------:R-:W-:-:S03]  /*5ac0*/  ISETP.NE.AND P1, PT, R7, 0x2, PT ;  /* 0x000000020700780c */ /* 0x000fc60003f25270 */
[----:B------:R-:W0:Y:S10]  /*5ad0*/  LDS R14, [R13+0x4] ;  /* 0x000004000d0e7984 */ /* 0x000e340000000800 */
[----:B------:R-:W-:Y:S01]  /*5ae0*/  @P1 LDS R7, [R11+0xc] ;  /* 0x00000c000b071984 */ /* 0x000fe20000000800 */
[----:B0-----:R-:W-:-:S13]  /*5af0*/  FSETP.GEU.AND P0, PT, R9, R14, PT ;  /* 0x0000000e0900720b */ /* 0x001fda0003f0e000 */
[----:B------:R-:W-:-:S04]  /*5b00*/  @!P0 VIADD R12, R10, 0x1 ;  /* 0x000000010a0c8836 */ /* 0x000fc80000000000 */
[----:B------:R-:W-:-:S05]  /*5b10*/  @P1 IMAD R9, R12, 0x4, R5 ;  /* 0x000000040c091824 */ /* 0x000fca00078e0205 */
[----:B------:R-:W0:Y:S02]  /*5b20*/  @P1 LDS R14, [R9+0x4] ;  /* 0x00000400090e1984 */ /* 0x000e240000000800 */
[----:B0-----:R-:W-:-:S13]  /*5b30*/  FSETP.GEU.OR P0, PT, R7, R14, !P1 ;  /* 0x0000000e0700720b */ /* 0x001fda0004f0e400 */
[----:B------:R-:W-:-:S07]  /*5b40*/  @!P0 VIADD R12, R10, 0x2 ;  /* 0x000000020a0c8836 */ /* 0x000fce0000000000 */
.L_x_82:
[----:B------:R-:W-:Y:S01]  /*5b50*/  IMAD R14, R12, 0x4, R5 ;  /* 0x000000040c0e7824 */ /* 0x000fe200078e0205 */
[----:B------:R-:W-:Y:S01]  /*5b60*/  LEA R7, R8, R5, 0x2 ;  /* 0x0000000508077211 */ /* 0x000fe200078e10ff */
[--C-:B-----5:R-:W-:Y:S01]  /*5b70*/  IMAD R11, R12, 0x4, R3.reuse ;  /* 0x000000040c0b7824 */ /* 0x120fe200078e0203 */
[----:B------:R-:W-:Y:S01]  /*5b80*/  ISETP.NE.AND P0, PT, R2, UR4, PT ;  /* 0x0000000402007c0c */ /* 0x000fe2000bf05270 */
[----:B------:R-:W-:Y:S01]  /*5b90*/  IMAD R8, R8, 0x4, R3 ;  /* 0x0000000408087824 */ /* 0x000fe200078e0203 */
[----:B------:R-:W0:Y:S01]  /*5ba0*/  LDS R16, [R14+0x4] ;  /* 0x000004000e107984 */ /* 0x000e220000000800 */
[----:B------:R-:W-:Y:S02]  /*5bb0*/  VIADD R6, R6, 0x1 ;  /* 0x0000000106067836 */ /* 0x000fe40000000000 */
[----:B------:R-:W-:Y:S01]  /*5bc0*/  VIADD R4, R4, 0x1 ;  /* 0x0000000104047836 */ /* 0x000fe20000000000 */
[----:B------:R-:W1:Y:S04]  /*5bd0*/  LDS R9, [R7+0x4] ;  /* 0x0000040007097984 */ /* 0x000e680000000800 */
[----:B0-----:R-:W-:Y:S04]  /*5be0*/  STS [R7+0x4], R16 ;  /* 0x0000041007007388 */ /* 0x001fe80000000800 */
[----:B-1----:R-:W-:Y:S04]  /*5bf0*/  STS [R14+0x4], R9 ;  /* 0x000004090e007388 */ /* 0x002fe80000000800 */
[----:B------:R-:W0:Y:S04]  /*5c00*/  LDS R13, [R11+0x4] ;  /* 0x000004000b0d7984 */ /* 0x000e280000000800 */
[----:B------:R-:W1:Y:S04]  /*5c10*/  LDS R10, [R8+0x4] ;  /* 0x00000400080a7984 */ /* 0x000e680000000800 */
[----:B0-----:R0:W-:Y:S04]  /*5c20*/  STS [R8+0x4], R13 ;  /* 0x0000040d08007388 */ /* 0x0011e80000000800 */
[----:B-1----:R0:W-:Y:S01]  /*5c30*/  STS [R11+0x4], R10 ;  /* 0x0000040a0b007388 */ /* 0x0021e20000000800 */
[----:B------:R-:W-:Y:S05]  /*5c40*/  @P0 BRA `(.L_x_87) ;  /* 0xfffffff000880947 */ /* 0x000fea000383ffff */
.L_x_81:
[----:B01----:R-:W0:Y:S02]  /*5c50*/  LDC R10, c[0x0][0x3a8] ;  /* 0x0000ea00ff0a7b82 */ /* 0x003e240000000800 */
[----:B0-----:R-:W-:-:S13]  /*5c60*/  ISETP.GE.AND P0, PT, R10, 0x1, PT ;  /* 0x000000010a00780c */ /* 0x001fda0003f06270 */
[----:B------:R-:W-:Y:S05]  /*5c70*/  @!P0 EXIT ;  /* 0x000000000000894d */ /* 0x000fea0003800000 */
[----:B------:R-:W0:Y:S01]  /*5c80*/  S2UR UR4, SR_CTAID.X ;  /* 0x00000000000479c3 */ /* 0x000e220000002500 */
[C---:B------:R-:W-:Y:S01]  /*5c90*/  ISETP.GE.U32.AND P0, PT, R10.reuse, 0x4, PT ;  /* 0x000000040a00780c */ /* 0x040fe20003f06070 */
[----:B------:R-:W-:Y:S01]  /*5ca0*/  HFMA2 R9, -RZ, RZ, 0, 0 ;  /* 0x00000000ff097431 */ /* 0x000fe200000001ff */
[C---:B--23--:R-:W-:Y:S01]  /*5cb0*/  LOP3.LUT R14, R10.reuse, 0x3, RZ, 0xc0, !PT ;  /* 0x000000030a0e7812 */ /* 0x04cfe200078ec0ff */
[----:B0-----:R-:W-:-:S10]  /*5cc0*/  IMAD R0, R10, UR4, RZ ;  /* 0x000000040a007c24 */ /* 0x001fd4000f8e02ff */
[----:B------:R-:W-:Y:S05]  /*5cd0*/  @!P0 BRA `(.L_x_88) ;  /* 0x0000000400688947 */ /* 0x000fea0003800000 */
[----:B------:R-:W0:Y:S01]  /*5ce0*/  S2UR UR7, SR_CgaCtaId ;  /* 0x00000000000779c3 */ /* 0x000e220000008800 */
[----:B------:R-:W1:Y:S01]  /*5cf0*/  LDCU UR4, c[0x0][0x3b0] ;  /* 0x00007600ff0477ac */ /* 0x000e620008000800 */
[----:B------:R-:W-:Y:S02]  /*5d00*/  IMAD.MOV.U32 R8, RZ, RZ, 0xc ;  /* 0x0000000cff087424 */ /* 0x000fe400078e00ff */
[----:B------:R-:W-:Y:S01]  /*5d10*/  IMAD.MOV.U32 R9, RZ, RZ, 0x0 ;  /* 0x00000000ff097424 */ /* 0x000fe200078e00ff */
[----:B------:R-:W1:Y:S01]  /*5d20*/  LDCU UR5, c[0x0][0x39c] ;  /* 0x00007380ff0577ac */ /* 0x000e620008000800 */
[----:B------:R-:W-:Y:S02]  /*5d30*/  IMAD.MOV.U32 R15, RZ, RZ, R0 ;  /* 0x000000ffff0f7224 */ /* 0x000fe400078e0000 */
[----:B------:R-:W2:Y:S01]  /*5d40*/  LDC.64 R4, c[0x0][0x3b8] ;  /* 0x0000ee00ff047b82 */ /* 0x000ea20000000a00 */
[----:B------:R-:W3:Y:S01]  /*5d50*/  LDCU UR6, c[0x0][0x3a0] ;  /* 0x00007400ff0677ac */ /* 0x000ee20008000800 */
[----:B------:R-:W-:Y:S01]  /*5d60*/  IMAD.WIDE.U32 R8, R0, 0x4, R8 ;  /* 0x0000000400087825 */ /* 0x000fe200078e0008 */
[----:B------:R-:W4:Y:S05]  /*5d70*/  LDCU.64 UR8, c[0x0][0x3b8] ;  /* 0x00007700ff0877ac */ /* 0x000f2a0008000a00 */
[----:B------:R-:W2:Y:S01]  /*5d80*/  LDC.64 R6, c[0x0][0x3c0] ;  /* 0x0000f000ff067b82 */ /* 0x000ea20000000a00 */
[----:B------:R-:W4:Y:S01]  /*5d90*/  LDCU.64 UR12, c[0x0][0x3c0] ;  /* 0x00007800ff0c77ac */ /* 0x000f220008000a00 */
[----:B------:R-:W2:Y:S01]  /*5da0*/  LDCU UR14, c[0x0][0x3a8] ;  /* 0x00007500ff0e77ac */ /* 0x000ea20008000800 */
[----:B-1----:R-:W-:-:S03]  /*5db0*/  UIADD3 UR4, UPT, UPT, UR5, UR4, URZ ;  /* 0x0000000405047290 */ /* 0x002fc6000fffe0ff */
[----:B------:R-:W-:Y:S01]  /*5dc0*/  UMOV UR5, 0x400 ;  /* 0x0000040000057882 */ /* 0x000fe20000000000 */
[----:B---3--:R-:W-:Y:S02]  /*5dd0*/  ULEA UR4, UR4, UR6, 0x1 ;  /* 0x0000000604047291 */ /* 0x008fe4000f8e08ff */
[----:B0-----:R-:W-:Y:S01]  /*5de0*/  ULEA UR5, UR7, UR5, 0x18 ;  /* 0x0000000507057291 */ /* 0x001fe2000f8ec0ff */
[C---:B----4-:R-:W-:Y:S02]  /*5df0*/  IADD3 R16, P0, PT, R8.reuse, UR8, RZ ;  /* 0x0000000808107c10 */ /* 0x050fe4000ff1e0ff */
[----:B------:R-:W-:Y:S01]  /*5e00*/  IADD3 R8, P1, PT, R8, UR12, RZ ;  /* 0x0000000c08087c10 */ /* 0x000fe2000ff3e0ff */
[----:B------:R-:W-:Y:S01]  /*5e10*/  ULEA UR4, UR4, UR5, 0x2 ;  /* 0x0000000504047291 */ /* 0x000fe2000f8e10ff */
[C---:B------:R-:W-:Y:S02]  /*5e20*/  IADD3.X R19, PT, PT, R9.reuse, UR9, RZ, P0, !PT ;  /* 0x0000000909137c10 */ /* 0x040fe400087fe4ff */
[----:B------:R-:W-:Y:S01]  /*5e30*/  IADD3.X R17, PT, PT, R9, UR13, RZ, P1, !PT ;  /* 0x0000000d09117c10 */ /* 0x000fe20008ffe4ff */
[----:B------:R-:W-:Y:S01]  /*5e40*/  UIADD3 UR5, UPT, UPT, UR4, 0x10, URZ ;  /* 0x0000001004057890 */ /* 0x000fe2000fffe0ff */
[----:B------:R-:W-:-:S02]  /*5e50*/  LOP3.LUT R9, R10, 0x7ffffffc, RZ, 0xc0, !PT ;  /* 0x7ffffffc0a097812 */ /* 0x000fc400078ec0ff */
[----:B------:R-:W-:-:S09]  /*5e60*/  UMOV UR4, URZ ;  /* 0x000000ff00047c82 */ /* 0x000fd20008000000 */
.L_x_91:
[----:B------:R-:W-:Y:S01]  /*5e70*/  ISETP.LE.AND P0, PT, R2, UR4, PT ;  /* 0x0000000402007c0c */ /* 0x000fe2000bf03270 */
[----:B---3--:R-:W-:Y:S01]  /*5e80*/  IMAD.MOV.U32 R10, RZ, RZ, R16 ;  /* 0x000000ffff0a7224 */ /* 0x008fe200078e0010 */
[----:B-----5:R-:W-:Y:S01]  /*5e90*/  MOV R11, R19 ;  /* 0x00000013000b7202 */ /* 0x020fe20000000f00 */
[----:B------:R-:W-:Y:S02]  /*5ea0*/  IMAD.MOV.U32 R12, RZ, RZ, R8 ;  /* 0x000000ffff0c7224 */ /* 0x000fe400078e0008 */
[----:B------:R-:W-:-:S08]  /*5eb0*/  IMAD.MOV.U32 R13, RZ, RZ, R17 ;  /* 0x000000ffff0d7224 */ /* 0x000fd000078e0011 */
[----:B------:R-:W-:Y:S05]  /*5ec0*/  @P0 BRA `(.L_x_89) ;  /* 0x0000000000200947 */ /* 0x000fea0003800000 */
[----:B--2---:R-:W-:Y:S02]  /*5ed0*/  ULEA UR6, UR14, UR5, 0x2 ;  /* 0x000000050e067291 */ /* 0x004fe4000f8e10ff */
[----:B------:R-:W0:Y:S01]  /*5ee0*/  LDS R21, [UR5+-0xc] ;  /* 0xfffff405ff157984 */ /* 0x000e220008000800 */
[----:B------:R-:W-:-:S04]  /*5ef0*/  IMAD.WIDE.U32 R16, R15, 0x4, R4 ;  /* 0x000000040f107825 */ /* 0x000fc800078e0004 */
[----:B------:R-:W-:Y:S02]  /*5f00*/  IMAD.WIDE.U32 R18, R15, 0x4, R6 ;  /* 0x000000040f127825 */ /* 0x000fe400078e0006 */
[----:B------:R-:W1:Y:S04]  /*5f10*/  LDS R23, [UR6+-0xc] ;  /* 0xfffff406ff177984 */ /* 0x000e680008000800 */
[----:B0-----:R2:W-:Y:S04]  /*5f20*/  STG.E desc[UR10][R16.64], R21 ;  /* 0x0000001510007986 */ /* 0x0015e8000c10190a */
[----:B-1----:R2:W-:Y:S01]  /*5f30*/  STG.E desc[UR10][R18.64], R23 ;  /* 0x0000001712007986 */ /* 0x0025e2000c10190a */
[----:B------:R-:W-:Y:S05]  /*5f40*/  BRA `(.L_x_90) ;  /* 0x0000000000187947 */ /* 0x000fea0003800000 */
.L_x_89:
[----:B------:R-:W-:Y:S02]  /*5f50*/  IMAD.MOV.U32 R21, RZ, RZ, -0x1 ;  /* 0xffffffffff157424 */ /* 0x000fe400078e00ff */
[----:B--2---:R-:W-:-:S04]  /*5f60*/  IMAD.WIDE.U32 R16, R15, 0x4, R4 ;  /* 0x000000040f107825 */ /* 0x004fc800078e0004 */
[----:B------:R-:W-:Y:S01]  /*5f70*/  IMAD.MOV.U32 R23, RZ, RZ, 0x7149f2ca ;  /* 0x7149f2caff177424 */ /* 0x000fe200078e00ff */
[----:B------:R0:W-:Y:S01]  /*5f80*/  STG.E desc[UR10][R16.64], R21 ;  /* 0x0000001510007986 */ /* 0x0001e2000c10190a */
[----:B------:R-:W-:-:S05]  /*5f90*/  IMAD.WIDE.U32 R18, R15, 0x4, R6 ;  /* 0x000000040f127825 */ /* 0x000fca00078e0006 */
[----:B------:R0:W-:Y:S02]  /*5fa0*/  STG.E desc[UR10][R18.64], R23 ;  /* 0x0000001712007986 */ /* 0x0001e4000c10190a */
.L_x_90:
[----:B------:R-:W-:Y:S01]  /*5fb0*/  UIADD3 UR6, UPT, UPT, UR4, 0x1, URZ ;  /* 0x0000000104067890 */ /* 0x000fe2000fffe0ff */
[----:B------:R-:W-:Y:S01]  /*5fc0*/  VIADD R15, R15, 0x4 ;  /* 0x000000040f0f7836 */ /* 0x000fe20000000000 */
[----:B------:R-:W-:-:S04]  /*5fd0*/  UIADD3 UR7, UPT, UPT, UR4, 0x2, URZ ;  /* 0x0000000204077890 */ /* 0x000fc8000fffe0ff */
[C---:B------:R-:W-:Y:S01]  /*5fe0*/  ISETP.LE.AND P0, PT, R2.reuse, UR6, PT ;  /* 0x0000000602007c0c */ /* 0x040fe2000bf03270 */
[----:B------:R-:W-:Y:S01]  /*5ff0*/  UIADD3 UR6, UPT, UPT, UR4, 0x3, URZ ;  /* 0x0000000304067890 */ /* 0x000fe2000fffe0ff */
[----:B------:R-:W-:Y:S01]  /*6000*/  ISETP.LE.AND P1, PT, R2, UR7, PT ;  /* 0x0000000702007c0c */ /* 0x000fe2000bf23270 */
[----:B------:R-:W-:-:S04]  /*6010*/  UIADD3 UR4, UPT, UPT, UR4, 0x4, URZ ;  /* 0x0000000404047890 */ /* 0x000fc8000fffe0ff */
[----:B------:R-:W-:-:S06]  /*6020*/  ISETP.LE.AND P2, PT, R2, UR6, PT ;  /* 0x0000000602007c0c */ /* 0x000fcc000bf43270 */
[----:B------:R-:W1:Y:S01]  /*6030*/  @!P0 LDC R8, c[0x0][0x3a8] ;  /* 0x0000ea00ff088b82 */ /* 0x000e620000000800 */
[----:B0-2---:R-:W0:Y:S01]  /*6040*/  @!P0 LDS R17, [UR5+-0x8] ;  /* 0xfffff805ff118984 */ /* 0x005e220008000800 */
[----:B------:R-:W-:-:S03]  /*6050*/  @P0 MOV R29, 0xffffffff ;  /* 0xffffffff001d0802 */ /* 0x000fc60000000f00 */
[----:B------:R-:W-:Y:S02]  /*6060*/  @!P1 LDS R21, [UR5+-0x4] ;  /* 0xfffffc05ff159984 */ /* 0x000fe40008000800 */
[----:B------:R-:W-:Y:S01]  /*6070*/  @P2 IMAD.MOV.U32 R20, RZ, RZ, -0x1 ;  /* 0xffffffffff142424 */ /* 0x000fe200078e00ff */
[----:B------:R-:W2:Y:S01]  /*6080*/  @!P1 LDC R16, c[0x0][0x3a8] ;  /* 0x0000ea00ff109b82 */ /* 0x000ea20000000800 */
[----:B------:R-:W-:Y:S01]  /*6090*/  @!P2 LDS R25, [UR5] ;  /* 0x00000005ff19a984 */ /* 0x000fe20008000800 */
[----:B------:R-:W-:-:S03]  /*60a0*/  @P2 MOV R22, 0x7149f2ca ;  /* 0x7149f2ca00162802 */ /* 0x000fc60000000f00 */
[----:B------:R-:W-:Y:S03]  /*60b0*/  @P0 STG.E desc[UR10][R10.64+-0x8], R29 ;  /* 0xfffff81d0a000986 */ /* 0x000fe6000c10190a */
[----:B------:R-:W3:Y:S01]  /*60c0*/  @!P2 LDC R18, c[0x0][0x3a8] ;  /* 0x0000ea00ff12ab82 */ /* 0x000ee20000000800 */
[----:B-1----:R-:W-:Y:S01]  /*60d0*/  @!P0 LEA R19, R8, UR5, 0x2 ;  /* 0x0000000508138c11 */ /* 0x002fe2000f8e10ff */
[----:B------:R-:W-:-:S05]  /*60e0*/  @P0 IMAD.MOV.U32 R8, RZ, RZ, 0x7149f2ca ;  /* 0x7149f2caff080424 */ /* 0x000fca00078e00ff */
[----:B------:R-:W1:Y:S01]  /*60f0*/  @!P0 LDS R19, [R19+-0x8] ;  /* 0xfffff80013138984 */ /* 0x000e620000000800 */
[----:B--2---:R-:W-:Y:S01]  /*6100*/  @!P1 LEA R23, R16, UR5, 0x2 ;  /* 0x0000000510179c11 */ /* 0x004fe2000f8e10ff */
[----:B------:R-:W-:Y:S02]  /*6110*/  @P1 IMAD.MOV.U32 R16, RZ, RZ, -0x1 ;  /* 0xffffffffff101424 */ /* 0x000fe400078e00ff */
[----:B------:R-:W-:Y:S04]  /*6120*/  @P0 STG.E desc[UR10][R12.64+-0x8], R8 ;  /* 0xfffff8080c000986 */ /* 0x000fe8000c10190a */
[----:B------:R-:W2:Y:S01]  /*6130*/  @!P1 LDS R23, [R23+-0x4] ;  /* 0xfffffc0017179984 */ /* 0x000ea20000000800 */
[----:B---3--:R-:W-:Y:S01]  /*6140*/  @!P2 LEA R27, R18, UR5, 0x2 ;  /* 0x00000005121bac11 */ /* 0x008fe2000f8e10ff */
[----:B------:R-:W-:-:S02]  /*6150*/  @P1 IMAD.MOV.U32 R18, RZ, RZ, 0x7149f2ca ;  /* 0x7149f2caff121424 */ /* 0x000fc400078e00ff */
[----:B0-----:R-:W-:Y:S01]  /*6160*/  @!P0 STG.E desc[UR10][R10.64+-0x8], R17 ;  /* 0xfffff8110a008986 */ /* 0x001fe2000c10190a */
[----:B------:R-:W-:-:S03]  /*6170*/  UIADD3 UR5, UPT, UPT, UR5, 0x10, URZ ;  /* 0x0000001005057890 */ /* 0x000fc6000fffe0ff */
[----:B------:R-:W0:Y:S04]  /*6180*/  @!P2 LDS R27, [R27] ;  /* 0x000000001b1ba984 */ /* 0x000e280000000800 */
[----:B-1----:R-:W-:Y:S01]  /*6190*/  @!P0 STG.E desc[UR10][R12.64+-0x8], R19 ;  /* 0xfffff8130c008986 */ /* 0x002fe2000c10190a */
[----:B------:R-:W-:-:S03]  /*61a0*/  ISETP.NE.AND P0, PT, R9, UR4, PT ;  /* 0x0000000409007c0c */ /* 0x000fc6000bf05270 */
[----:B------:R1:W-:Y:S04]  /*61b0*/  @P1 STG.E desc[UR10][R10.64+-0x4], R16 ;  /* 0xfffffc100a001986 */ /* 0x0003e8000c10190a */
[----:B------:R3:W-:Y:S04]  /*61c0*/  @P1 STG.E desc[UR10][R12.64+-0x4], R18 ;  /* 0xfffffc120c001986 */ /* 0x0007e8000c10190a */
[----:B------:R3:W-:Y:S04]  /*61d0*/  @!P1 STG.E desc[UR10][R10.64+-0x4], R21 ;  /* 0xfffffc150a009986 */ /* 0x0007e8000c10190a */
[----:B--2---:R3:W-:Y:S01]  /*61e0*/  @!P1 STG.E desc[UR10][R12.64+-0x4], R23 ;  /* 0xfffffc170c009986 */ /* 0x0047e2000c10190a */
[----:B-1----:R-:W-:-:S03]  /*61f0*/  IADD3 R16, P1, PT, R10, 0x10, RZ ;  /* 0x000000100a107810 */ /* 0x002fc60007f3e0ff */
[----:B------:R3:W-:Y:S02]  /*6200*/  @P2 STG.E desc[UR10][R10.64], R20 ;  /* 0x000000140a002986 */ /* 0x0007e4000c10190a */
[----:B------:R-:W-:Y:S02]  /*6210*/  IMAD.X R19, RZ, RZ, R11, P1 ;  /* 0x000000ffff137224 */ /* 0x000fe400008e060b */
[----:B------:R3:W-:Y:S04]  /*6220*/  @P2 STG.E desc[UR10][R12.64], R22 ;  /* 0x000000160c002986 */ /* 0x0007e8000c10190a */
[----:B------:R3:W-:Y:S04]  /*6230*/  @!P2 STG.E desc[UR10][R10.64], R25 ;  /* 0x000000190a00a986 */ /* 0x0007e8000c10190a */
[----:B0-----:R3:W-:Y:S01]  /*6240*/  @!P2 STG.E desc[UR10][R12.64], R27 ;  /* 0x0000001b0c00a986 */ /* 0x0017e2000c10190a */
[----:B------:R-:W-:-:S05]  /*6250*/  IADD3 R8, P2, PT, R12, 0x10, RZ ;  /* 0x000000100c087810 */ /* 0x000fca0007f5e0ff */
[----:B------:R-:W-:Y:S01]  /*6260*/  IMAD.X R17, RZ, RZ, R13, P2 ;  /* 0x000000ffff117224 */ /* 0x000fe200010e060d */
[----:B------:R-:W-:Y:S07]  /*6270*/  @P0 BRA `(.L_x_91) ;  /* 0xfffffff800fc0947 */ /* 0x000fee000383ffff */
.L_x_88:
[----:B------:R-:W-:-:S13]  /*6280*/  ISETP.NE.AND P0, PT, R14, RZ, PT ;  /* 0x000000ff0e00720c */ /* 0x000fda0003f05270 */
[----:B------:R-:W-:Y:S05]  /*6290*/  @!P0 EXIT ;  /* 0x000000000000894d */ /* 0x000fea0003800000 */
[----:B------:R-:W-:-:S13]  /*62a0*/  ISETP.NE.AND P0, PT, R14, 0x1, PT ;  /* 0x000000010e00780c */ /* 0x000fda0003f05270 */
[----:B------:R-:W-:Y:S05]  /*62b0*/  @!P0 BRA `(.L_x_92) ;  /* 0x0000000000e08947 */ /* 0x000fea0003800000 */
[----:B------:R-:W3:Y:S01]  /*62c0*/  LDC R5, c[0x0][0x3a8] ;  /* 0x0000ea00ff057b82 */ /* 0x000ee20000000800 */
[C---:B------:R-:W-:Y:S01]  /*62d0*/  ISETP.GE.AND P0, PT, R9.reuse, R2, PT ;  /* 0x000000020900720c */ /* 0x040fe20003f06270 */
[----:B------:R-:W-:Y:S01]  /*62e0*/  IMAD R8, R9, 0x4, R3 ;  /* 0x0000000409087824 */ /* 0x000fe200078e0203 */
[----:B------:R-:W-:-:S03]  /*62f0*/  IADD3 R15, PT, PT, R0, R9, RZ ;  /* 0x00000009000f7210 */ /* 0x000fc60007ffe0ff */
[----:B---3--:R-:W-:-:S08]  /*6300*/  IMAD R10, R5, 0x4, R8 ;  /* 0x00000004050a7824 */ /* 0x008fd000078e0208 */
[----:B------:R-:W-:Y:S05]  /*6310*/  @!P0 BRA `(.L_x_93) ;  /* 0x0000000000248947 */ /* 0x000fea0003800000 */
[----:B------:R-:W0:Y:S01]  /*6320*/  LDC.64 R4, c[0x0][0x3b8] ;  /* 0x0000ee00ff047b82 */ /* 0x000e220000000a00 */
[----:B-----5:R-:W-:Y:S02]  /*6330*/  IMAD.MOV.U32 R11, RZ, RZ, -0x1 ;  /* 0xffffffffff0b7424 */ /* 0x020fe400078e00ff */
[----:B------:R-:W-:-:S05]  /*6340*/  IMAD.MOV.U32 R13, RZ, RZ, 0x7149f2ca ;  /* 0x7149f2caff0d7424 */ /* 0x000fca00078e00ff */
[----:B------:R-:W1:Y:S01]  /*6350*/  LDC.64 R6, c[0x0][0x3c0] ;  /* 0x0000f000ff067b82 */ /* 0x000e620000000a00 */
[----:B0-----:R-:W-:-:S05]  /*6360*/  IMAD.WIDE.U32 R4, R15, 0x4, R4 ;  /* 0x000000040f047825 */ /* 0x001fca00078e0004 */
[----:B------:R2:W-:Y:S01]  /*6370*/  STG.E desc[UR10][R4.64], R11 ;  /* 0x0000000b04007986 */ /* 0x0005e2000c10190a */
[----:B-1----:R-:W-:-:S05]  /*6380*/  IMAD.WIDE.U32 R6, R15, 0x4, R6 ;  /* 0x000000040f067825 */ /* 0x002fca00078e0006 */
[----:B------:R2:W-:Y:S01]  /*6390*/  STG.E desc[UR10][R6.64], R13 ;  /* 0x0000000d06007986 */ /* 0x0005e2000c10190a */
[----:B------:R-:W-:Y:S05]  /*63a0*/  BRA `(.L_x_94) ;  /* 0x0000000000207947 */ /* 0x000fea0003800000 */
.L_x_93:
[----:B-----5:R-:W0:Y:S01]  /*63b0*/  LDS R11, [R8+0x4] ;  /* 0x00000400080b7984 */ /* 0x020e220000000800 */
[----:B------:R-:W1:Y:S03]  /*63c0*/  LDC.64 R4, c[0x0][0x3b8] ;  /* 0x0000ee00ff047b82 */ /* 0x000e660000000a00 */
[----:B------:R-:W2:Y:S05]  /*63d0*/  LDS R13, [R10+0x4] ;  /* 0x000004000a0d7984 */ /* 0x000eaa0000000800 */
[----:B------:R-:W3:Y:S01]  /*63e0*/  LDC.64 R6, c[0x0][0x3c0] ;  /* 0x0000f000ff067b82 */ /* 0x000ee20000000a00 */
[----:B-1----:R-:W-:-:S04]  /*63f0*/  IMAD.WIDE.U32 R4, R15, 0x4, R4 ;  /* 0x000000040f047825 */ /* 0x002fc800078e0004 */
[----:B---3--:R-:W-:Y:S01]  /*6400*/  IMAD.WIDE.U32 R6, R15, 0x4, R6 ;  /* 0x000000040f067825 */ /* 0x008fe200078e0006 */
[----:B0-----:R0:W-:Y:S04]  /*6410*/  STG.E desc[UR10][R4.64], R11 ;  /* 0x0000000b04007986 */ /* 0x0011e8000c10190a */
[----:B--2---:R0:W-:Y:S02]  /*6420*/  STG.E desc[UR10][R6.64], R13 ;  /* 0x0000000d06007986 */ /* 0x0041e4000c10190a */
.L_x_94:
[----:B0-2---:R-:W-:-:S05]  /*6430*/  VIADD R5, R9, 0x1 ;  /* 0x0000000109057836 */ /* 0x005fca0000000000 */
[----:B------:R-:W-:-:S13]  /*6440*/  ISETP.GE.AND P0, PT, R5, R2, PT ;  /* 0x000000020500720c */ /* 0x000fda0003f06270 */
[----:B------:R-:W-:Y:S05]  /*6450*/  @!P0 BRA `(.L_x_95) ;  /* 0x00000000003c8947 */ /* 0x000fea0003800000 */
[----:B------:R-:W0:Y:S01]  /*6460*/  LDCU.64 UR4, c[0x0][0x3b8] ;  /* 0x00007700ff0477ac */ /* 0x000e220008000a00 */
[----:B------:R-:W-:Y:S01]  /*6470*/  IADD3 R7, P0, PT, R0, R9, RZ ;  /* 0x0000000900077210 */ /* 0x000fe20007f1e0ff */
[----:B------:R-:W-:Y:S01]  /*6480*/  IMAD.MOV.U32 R11, RZ, RZ, -0x1 ;  /* 0xffffffffff0b7424 */ /* 0x000fe200078e00ff */
[----:B------:R-:W1:Y:S02]  /*6490*/  LDCU.64 UR6, c[0x0][0x3c0] ;  /* 0x00007800ff0677ac */ /* 0x000e640008000a00 */
[----:B------:R-:W-:Y:S01]  /*64a0*/  IADD3.X R4, PT, PT, RZ, RZ, RZ, P0, !PT ;  /* 0x000000ffff047210 */ /* 0x000fe200007fe4ff */
[C---:B------:R-:W-:Y:S02]  /*64b0*/  IMAD.SHL.U32 R6, R7.reuse, 0x4, RZ ;  /* 0x0000000407067824 */ /* 0x040fe400078e00ff */
[----:B------:R-:W-:Y:S01]  /*64c0*/  IMAD.MOV.U32 R13, RZ, RZ, 0x7149f2ca ;  /* 0x7149f2caff0d7424 */ /* 0x000fe200078e00ff */
[----:B------:R-:W-:Y:S02]  /*64d0*/  SHF.L.U64.HI R7, R7, 0x2, R4 ;  /* 0x0000000207077819 */ /* 0x000fe40000010204 */
[----:B0-----:R-:W-:-:S02]  /*64e0*/  IADD3 R4, P0, PT, R6, UR4, RZ ;  /* 0x0000000406047c10 */ /* 0x001fc4000ff1e0ff */
[----:B-1----:R-:W-:Y:S02]  /*64f0*/  IADD3 R6, P1, PT, R6, UR6, RZ ;  /* 0x0000000606067c10 */ /* 0x002fe4000ff3e0ff */
[C---:B------:R-:W-:Y:S02]  /*6500*/  IADD3.X R5, PT, PT, R7.reuse, UR5, RZ, P0, !PT ;  /* 0x0000000507057c10 */ /* 0x040fe400087fe4ff */
[----:B------:R-:W-:-:S03]  /*6510*/  IADD3.X R7, PT, PT, R7, UR7, RZ, P1, !PT ;  /* 0x0000000707077c10 */ /* 0x000fc60008ffe4ff */
[----:B------:R0:W-:Y:S04]  /*6520*/  STG.E desc[UR10][R4.64+0x4], R11 ;  /* 0x0000040b04007986 */ /* 0x0001e8000c10190a */
[----:B------:R0:W-:Y:S01]  /*6530*/  STG.E desc[UR10][R6.64+0x4], R13 ;  /* 0x0000040d06007986 */ /* 0x0001e2000c10190a */
[----:B------:R-:W-:Y:S05]  /*6540*/  BRA `(.L_x_96) ;  /* 0x0000000000387947 */ /* 0x000fea0003800000 */
.L_x_95:
[----:B------:R-:W0:Y:S01]  /*6550*/  LDS R11, [R8+0x8] ;  /* 0x00000800080b7984 */ /* 0x000e220000000800 */
[----:B------:R-:W1:Y:S01]  /*6560*/  LDCU.64 UR4, c[0x0][0x3b8] ;  /* 0x00007700ff0477ac */ /* 0x000e620008000a00 */
[----:B------:R-:W-:Y:S02]  /*6570*/  IADD3 R4, P0, PT, R0, R9, RZ ;  /* 0x0000000900047210 */ /* 0x000fe40007f1e0ff */
[----:B------:R-:W2:Y:S01]  /*6580*/  LDS R13, [R10+0x8] ;  /* 0x000008000a0d7984 */ /* 0x000ea20000000800 */
[----:B------:R-:W3:Y:S01]  /*6590*/  LDCU.64 UR6, c[0x0][0x3c0] ;  /* 0x00007800ff0677ac */ /* 0x000ee20008000a00 */
[----:B------:R-:W-:Y:S01]  /*65a0*/  SHF.L.U32 R6, R4, 0x2, RZ ;  /* 0x0000000204067819 */ /* 0x000fe200000006ff */
[----:B------:R-:W-:-:S05]  /*65b0*/  IMAD.X R5, RZ, RZ, RZ, P0 ;  /* 0x000000ffff057224 */ /* 0x000fca00000e06ff */
[----:B------:R-:W-:Y:S02]  /*65c0*/  SHF.L.U64.HI R7, R4, 0x2, R5 ;  /* 0x0000000204077819 */ /* 0x000fe40000010205 */
[C---:B-1----:R-:W-:Y:S02]  /*65d0*/  IADD3 R4, P0, PT, R6.reuse, UR4, RZ ;  /* 0x0000000406047c10 */ /* 0x042fe4000ff1e0ff */
[----:B---3--:R-:W-:Y:S02]  /*65e0*/  IADD3 R6, P1, PT, R6, UR6, RZ ;  /* 0x0000000606067c10 */ /* 0x008fe4000ff3e0ff */
[C---:B------:R-:W-:Y:S02]  /*65f0*/  IADD3.X R5, PT, PT, R7.reuse, UR5, RZ, P0, !PT ;  /* 0x0000000507057c10 */ /* 0x040fe400087fe4ff */
[----:B------:R-:W-:-:S03]  /*6600*/  IADD3.X R7, PT, PT, R7, UR7, RZ, P1, !PT ;  /* 0x0000000707077c10 */ /* 0x000fc60008ffe4ff */
[----:B0-----:R1:W-:Y:S04]  /*6610*/  STG.E desc[UR10][R4.64+0x4], R11 ;  /* 0x0000040b04007986 */ /* 0x0013e8000c10190a */
[----:B--2---:R1:W-:Y:S02]  /*6620*/  STG.E desc[UR10][R6.64+0x4], R13 ;  /* 0x0000040d06007986 */ /* 0x0043e4000c10190a */
.L_x_96:
[----:B------:R-:W-:-:S07]  /*6630*/  VIADD R9, R9, 0x2 ;  /* 0x0000000209097836 */ /* 0x000fce0000000000 */
.L_x_92:
[----:B01----:R-:W0:Y:S02]  /*6640*/  LDC R4, c[0x0][0x3a8] ;  /* 0x0000ea00ff047b82 */ /* 0x003e240000000800 */
[----:B0-----:R-:W-:-:S04]  /*6650*/  LOP3.LUT R5, R4, 0x1, RZ, 0xc0, !PT ;  /* 0x0000000104057812 */ /* 0x001fc800078ec0ff */
[----:B------:R-:W-:-:S13]  /*6660*/  ISETP.NE.U32.AND P0, PT, R5, 0x1, PT ;  /* 0x000000010500780c */ /* 0x000fda0003f05070 */
[----:B------:R-:W-:Y:S05]  /*6670*/  @P0 EXIT ;  /* 0x000000000000094d */ /* 0x000fea0003800000 */
[----:B------:R-:W-:Y:S01]  /*6680*/  ISETP.GE.AND P0, PT, R9, R2, PT ;  /* 0x000000020900720c */ /* 0x000fe20003f06270 */
[----:B---3-5:R-:W-:-:S12]  /*6690*/  IMAD.IADD R11, R0, 0x1, R9 ;  /* 0x00000001000b7824 */ /* 0x028fd800078e0209 */
[----:B------:R-:W-:Y:S05]  /*66a0*/  @!P0 BRA `(.L_x_97) ;  /* 0x0000000000248947 */ /* 0x000fea0003800000 */
[----:B------:R-:W0:Y:S01]  /*66b0*/  LDC.64 R2, c[0x0][0x3b8] ;  /* 0x0000ee00ff027b82 */ /* 0x000e220000000a00 */
[----:B------:R-:W-:Y:S02]  /*66c0*/  IMAD.MOV.U32 R7, RZ, RZ, -0x1 ;  /* 0xffffffffff077424 */ /* 0x000fe400078e00ff */
[----:B------:R-:W-:-:S05]  /*66d0*/  IMAD.MOV.U32 R9, RZ, RZ, 0x7149f2ca ;  /* 0x7149f2caff097424 */ /* 0x000fca00078e00ff */
[----:B------:R-:W1:Y:S01]  /*66e0*/  LDC.64 R4, c[0x0][0x3c0] ;  /* 0x0000f000ff047b82 */ /* 0x000e620000000a00 */
[----:B0-----:R-:W-:-:S05]  /*66f0*/  IMAD.WIDE.U32 R2, R11, 0x4, R2 ;  /* 0x000000040b027825 */ /* 0x001fca00078e0002 */
[----:B------:R-:W-:Y:S01]  /*6700*/  STG.E desc[UR10][R2.64], R7 ;  /* 0x0000000702007986 */ /* 0x000fe2000c10190a */
[----:B-1----:R-:W-:-:S05]  /*6710*/  IMAD.WIDE.U32 R4, R11, 0x4, R4 ;  /* 0x000000040b047825 */ /* 0x002fca00078e0004 */
[----:B------:R-:W-:Y:S01]  /*6720*/  STG.E desc[UR10][R4.64], R9 ;  /* 0x0000000904007986 */ /* 0x000fe2000c10190a */
[----:B------:R-:W-:Y:S05]  /*6730*/  EXIT ;  /* 0x000000000000794d */ /* 0x000fea0003800000 */
.L_x_97:
[----:B------:R-:W-:Y:S02]  /*6740*/  LEA R9, R9, R3, 0x2 ;  /* 0x0000000309097211 */ /* 0x000fe400078e10ff */
[----:B------:R-:W0:Y:S03]  /*6750*/  LDC.64 R2, c[0x0][0x3b8] ;  /* 0x0000ee00ff027b82 */ /* 0x000e260000000a00 */
[----:B------:R-:W-:Y:S02]  /*6760*/  IMAD R0, R4, 0x4, R9 ;  /* 0x0000000404007824 */ /* 0x000fe400078e0209 */
[----:B------:R-:W1:Y:S03]  /*6770*/  LDS R9, [R9+0x4] ;  /* 0x0000040009097984 */ /* 0x000e660000000800 */
[----:B------:R-:W2:Y:S01]  /*6780*/  LDC.64 R4, c[0x0][0x3c0] ;  /* 0x0000f000ff047b82 */ /* 0x000ea20000000a00 */
[----:B------:R-:W3:Y:S01]  /*6790*/  LDS R7, [R0+0x4] ;  /* 0x0000040000077984 */ /* 0x000ee20000000800 */
[----:B0-----:R-:W-:-:S04]  /*67a0*/  IMAD.WIDE.U32 R2, R11, 0x4, R2 ;  /* 0x000000040b027825 */ /* 0x001fc800078e0002 */
[----:B--2---:R-:W-:Y:S01]  /*67b0*/  IMAD.WIDE.U32 R4, R11, 0x4, R4 ;  /* 0x000000040b047825 */ /* 0x004fe200078e0004 */
[----:B-1----:R-:W-:Y:S04]  /*67c0*/  STG.E desc[UR10][R2.64], R9 ;  /* 0x0000000902007986 */ /* 0x002fe8000c10190a */
[----:B---3--:R-:W-:Y:S01]  /*67d0*/  STG.E desc[UR10][R4.64], R7 ;  /* 0x0000000704007986 */ /* 0x008fe2000c10190a */
[----:B------:R-:W-:Y:S05]  /*67e0*/  EXIT ;  /* 0x000000000000794d */ /* 0x000fea0003800000 */
.L_x_59:
[----:B------:R-:W-:Y:S01]  /*67f0*/  BSSY B0, `(.L_x_98) ;  /* 0x0000007000007945 */ /* 0x000fe20003800000 */
[----:B-1----:R-:W-:Y:S02]  /*6800*/  IMAD.MOV.U32 R19, RZ, RZ, 0x10 ;  /* 0x00000010ff137424 */ /* 0x002fe400078e00ff */
[----:B------:R-:W-:Y:S02]  /*6810*/  IMAD.MOV.U32 R20, RZ, RZ, 0x1f ;  /* 0x0000001fff147424 */ /* 0x000fe400078e00ff */
[----:B------:R-:W-:-:S07]  /*6820*/  IMAD.MOV.U32 R18, RZ, RZ, -0x1 ;  /* 0xffffffffff127424 */ /* 0x000fce00078e00ff */
[----:B------:R-:W-:Y:S05]  /*6830*/  WARPSYNC.COLLECTIVE R18, `(.L_x_99) ;  /* 0x0000000012087348 */ /* 0x000fea0003c00000 */
[----:B------:R0:W1:Y:S02]  /*6840*/  SHFL.DOWN P1, R16, R21, R19, R20 ;  /* 0x0800001315107389 */ /* 0x0000640000020014 */
[----:B01----:R-:W-:Y:S05]  /*6850*/  ENDCOLLECTIVE ;  /* 0x000000000000791b */ /* 0x003fea0003800000 */
.L_x_99:
[----:B------:R-:W-:Y:S05]  /*6860*/  BSYNC B0 ;  /* 0x0000000000007941 */ /* 0x000fea0003800000 */
.L_x_98:
[----:B------:R-:W-:Y:S01]  /*6870*/  MOV R12, R16 ;  /* 0x00000010000c7202 */ /* 0x000fe20000000f00 */
[----:B------:R-:W-:Y:S02]  /*6880*/  IMAD.MOV.U32 R19, RZ, RZ, 0x8 ;  /* 0x00000008ff137424 */ /* 0x000fe400078e00ff */
[----:B------:R-:W-:Y:S02]  /*6890*/  IMAD.MOV.U32 R20, RZ, RZ, 0x1f ;  /* 0x0000001fff147424 */ /* 0x000fe400078e00ff */
[----:B------:R-:W-:Y:S01]  /*68a0*/  FADD R12, R12, R21 ;  /* 0x000000150c0c7221 */ /* 0x000fe20000000000 */
[----:B------:R-:W-:-:S03]  /*68b0*/  IMAD.MOV.U32 R18, RZ, RZ, -0x1 ;  /* 0xffffffffff127424 */ /* 0x000fc600078e00ff */
[----:B------:R-:W-:-:S07]  /*68c0*/  IMAD.MOV.U32 R21, RZ, RZ, R12 ;  /* 0x000000ffff157224 */ /* 0x000fce00078e000c */
[----:B------:R-:W-:Y:S05]  /*68d0*/  WARPSYNC.COLLECTIVE R18, `(.L_x_100) ;  /* 0x0000000012087348 */ /* 0x000fea0003c00000 */
[----:B------:R0:W1:Y:S02]  /*68e0*/  SHFL.DOWN P1, R16, R21, R19, R20 ;  /* 0x0800001315107389 */ /* 0x0000640000020014 */
[----:B01----:R-:W-:Y:S05]  /*68f0*/  ENDCOLLECTIVE ;  /* 0x000000000000791b */ /* 0x003fea0003800000 */
.L_x_100:
[----:B------:R-:W-:Y:S01]  /*6900*/  IMAD.MOV.U32 R19, RZ, RZ, 0x4 ;  /* 0x00000004ff137424 */ /* 0x000fe200078e00ff */
[----:B------:R-:W-:-:S05]  /*6910*/  MOV R15, R16 ;  /* 0x00000010000f7202 */ /* 0x000fca0000000f00 */
[----:B------:R-:W-:-:S04]  /*6920*/  FADD R15, R12, R15 ;  /* 0x0000000f0c0f7221 */ /* 0x000fc80000000000 */
[----:B------:R-:W-:-:S07]  /*6930*/  IMAD.MOV.U32 R21, RZ, RZ, R15 ;  /* 0x000000ffff157224 */ /* 0x000fce00078e000f */
[----:B------:R-:W-:Y:S05]  /*6940*/  WARPSYNC.COLLECTIVE R18, `(.L_x_101) ;  /* 0x0000000012087348 */ /* 0x000fea0003c00000 */
[----:B------:R0:W1:Y:S02]  /*6950*/  SHFL.DOWN P1, R16, R21, R19, R20 ;  /* 0x0800001315107389 */ /* 0x0000640000020014 */
[----:B01----:R-:W-:Y:S05]  /*6960*/  ENDCOLLECTIVE ;  /* 0x000000000000791b */ /* 0x003fea0003800000 */
.L_x_101:
[----:B------:R-:W-:Y:S02]  /*6970*/  HFMA2 R19, -RZ, RZ, 0, 1.1920928955078125e-07 ;  /* 0x00000002ff137431 */ /* 0x000fe400000001ff */
[----:B------:R-:W-:-:S04]  /*6980*/  IMAD.MOV.U32 R14, RZ, RZ, R16 ;  /* 0x000000ffff0e7224 */ /* 0x000fc800078e0010 */
[----:B------:R-:W-:-:S04]  /*6990*/  FADD R14, R15, R14 ;  /* 0x0000000e0f0e7221 */ /* 0x000fc80000000000 */
[----:B------:R-:W-:-:S07]  /*69a0*/  IMAD.MOV.U32 R21, RZ, RZ, R14 ;  /* 0x000000ffff157224 */ /* 0x000fce00078e000e */
[----:B------:R-:W-:Y:S05]  /*69b0*/  WARPSYNC.COLLECTIVE R18, `(.L_x_102) ;  /* 0x0000000012087348 */ /* 0x000fea0003c00000 */
[----:B------:R0:W1:Y:S02]  /*69c0*/  SHFL.DOWN P1, R16, R21, R19, R20 ;  /* 0x0800001315107389 */ /* 0x0000640000020014 */
[----:B01----:R-:W-:Y:S05]  /*69d0*/  ENDCOLLECTIVE ;  /* 0x000000000000791b */ /* 0x003fea0003800000 */
.L_x_102:
[----:B------:R-:W-:Y:S02]  /*69e0*/  IMAD.MOV.U32 R19, RZ, RZ, 0x1 ;  /* 0x00000001ff137424 */ /* 0x000fe400078e00ff */
[----:B------:R-:W-:-:S04]  /*69f0*/  IMAD.MOV.U32 R17, RZ, RZ, R16 ;  /* 0x000000ffff117224 */ /* 0x000fc800078e0010 */
[----:B------:R-:W-:-:S04]  /*6a00*/  FADD R17, R14, R17 ;  /* 0x000000110e117221 */ /* 0x000fc80000000000 */
[----:B------:R-:W-:-:S07]  /*6a10*/  IMAD.MOV.U32 R21, RZ, RZ, R17 ;  /* 0x000000ffff157224 */ /* 0x000fce00078e0011 */
[----:B------:R-:W-:Y:S05]  /*6a20*/  WARPSYNC.COLLECTIVE R18, `(.L_x_103) ;  /* 0x0000000012087348 */ /* 0x000fea0003c00000 */
[----:B------:R0:W1:Y:S02]  /*6a30*/  SHFL.DOWN P1, R16, R21, R19, R20 ;  /* 0x0800001315107389 */ /* 0x0000640000020014 */
[----:B01----:R-:W-:Y:S05]  /*6a40*/  ENDCOLLECTIVE ;  /* 0x000000000000791b */ /* 0x003fea0003800000 */
.L_x_103:
[----:B------:R-:W-:Y:S05]  /*6a50*/  BRA `(.L_x_104) ;  /* 0xffffffd400187947 */ /* 0x000fea000383ffff */
.L_x_105:
[----:B------:R-:W-:-:S00]  /*6a60*/  BRA `(.L_x_105) ;  /* 0xfffffffc00fc7947 */ /* 0x000fc0000383ffff */
[----:B------:R-:W-:-:S00]  /*6a70*/  NOP ;  /* 0x0000000000007918 */ /* 0x000fc00000000000 */
        /* <DEDUP_REMOVED lines=8> */
.L_x_106:


//--------------------- .nv.shared.song_mega_kernel --------------------------
	.section	.nv.shared.song_mega_kernel,"aw",@nobits
	.sectionflags	@""
	.align	16
	.zero		1024


//--------------------- .nv.shared.reserved.0     --------------------------
	.section	.nv.shared.reserved.0,"aw",@nobits
	.weak		__nv_reservedSMEM_offset_0_alias
	.size		__nv_reservedSMEM_offset_0_alias, 0, 64
	.other		__nv_reservedSMEM_offset_0_alias,@"STO_CUDA_RESERVED_SHARED STV_DEFAULT"
__nv_reservedSMEM_offset_0_alias:
	.zero		0
	.zero		64


//--------------------- .nv.constant0.song_mega_kernel --------------------------
	.section	.nv.constant0.song_mega_kernel,"a",@progbits
	.sectionflags	@""
	.align	4
.nv.constant0.song_mega_kernel:
	.zero		968


//--------------------- SYMBOLS --------------------------

	.type		.nv.reservedSmem.offset0,@object
	.size		.nv.reservedSmem.offset0,0x4
	.type		.nv.reservedSmem.cap,@object
	.size		.nv.reservedSmem.cap,0x4
